







.version 5.0
.target sm_61
.address_size 64


.global .align 8 .b8 _ZTVSt9basic_iosIcSt11char_traitsIcEE[32];
.global .align 8 .b8 _ZTTSo[8];
.global .align 8 .b8 _ZTVSt15basic_streambufIcSt11char_traitsIcEE[128];
.global .align 8 .b8 _ZTVNSt7__cxx1115basic_stringbufIcSt11char_traitsIcESaIcEEE[128];
.global .align 8 .b8 _ZTTNSt7__cxx1119basic_ostringstreamIcSt11char_traitsIcESaIcEEE[8];
.global .align 8 .b8 _ZTVN10__cxxabiv119__pointer_type_infoE[8];
.global .align 8 .b8 _ZTVN10__cxxabiv120__function_type_infoE[8];
.global .align 8 .b8 _ZTVN10__cxxabiv117__class_type_infoE[8];
.global .align 8 .b8 _ZTVN10__cxxabiv120__si_class_type_infoE[8];
.global .align 8 .b8 _ZTVN3c105ErrorE[40];
.global .align 8 .b8 _ZTVN6caffe28OperatorINS_11CUDAContextEEE[136];
.global .align 8 .b8 _ZTVN6caffe26TileOpINS_11CUDAContextEEE[136];
.global .align 8 .b8 _ZTVN6caffe214TileGradientOpIfNS_11CUDAContextEEE[136];


.visible .entry _ZN6caffe266_GLOBAL__N__42_tmpxft_00007285_00000000_7_tile_op_cpp1_ii_08d99b3614TileCopyKernelEiiiiPKcPc(
.param .u32 _ZN6caffe266_GLOBAL__N__42_tmpxft_00007285_00000000_7_tile_op_cpp1_ii_08d99b3614TileCopyKernelEiiiiPKcPc_param_0,
.param .u32 _ZN6caffe266_GLOBAL__N__42_tmpxft_00007285_00000000_7_tile_op_cpp1_ii_08d99b3614TileCopyKernelEiiiiPKcPc_param_1,
.param .u32 _ZN6caffe266_GLOBAL__N__42_tmpxft_00007285_00000000_7_tile_op_cpp1_ii_08d99b3614TileCopyKernelEiiiiPKcPc_param_2,
.param .u32 _ZN6caffe266_GLOBAL__N__42_tmpxft_00007285_00000000_7_tile_op_cpp1_ii_08d99b3614TileCopyKernelEiiiiPKcPc_param_3,
.param .u64 _ZN6caffe266_GLOBAL__N__42_tmpxft_00007285_00000000_7_tile_op_cpp1_ii_08d99b3614TileCopyKernelEiiiiPKcPc_param_4,
.param .u64 _ZN6caffe266_GLOBAL__N__42_tmpxft_00007285_00000000_7_tile_op_cpp1_ii_08d99b3614TileCopyKernelEiiiiPKcPc_param_5
)
{
.reg .pred %p<6>;
.reg .b16 %rs<2>;
.reg .b32 %r<23>;
.reg .b64 %rd<33>;


ld.param.u32 %r3, [_ZN6caffe266_GLOBAL__N__42_tmpxft_00007285_00000000_7_tile_op_cpp1_ii_08d99b3614TileCopyKernelEiiiiPKcPc_param_0];
ld.param.u32 %r6, [_ZN6caffe266_GLOBAL__N__42_tmpxft_00007285_00000000_7_tile_op_cpp1_ii_08d99b3614TileCopyKernelEiiiiPKcPc_param_1];
ld.param.u32 %r4, [_ZN6caffe266_GLOBAL__N__42_tmpxft_00007285_00000000_7_tile_op_cpp1_ii_08d99b3614TileCopyKernelEiiiiPKcPc_param_2];
ld.param.u32 %r5, [_ZN6caffe266_GLOBAL__N__42_tmpxft_00007285_00000000_7_tile_op_cpp1_ii_08d99b3614TileCopyKernelEiiiiPKcPc_param_3];
ld.param.u64 %rd20, [_ZN6caffe266_GLOBAL__N__42_tmpxft_00007285_00000000_7_tile_op_cpp1_ii_08d99b3614TileCopyKernelEiiiiPKcPc_param_4];
ld.param.u64 %rd21, [_ZN6caffe266_GLOBAL__N__42_tmpxft_00007285_00000000_7_tile_op_cpp1_ii_08d99b3614TileCopyKernelEiiiiPKcPc_param_5];
mov.u32 %r1, %ntid.x;
mov.u32 %r7, %ctaid.x;
mov.u32 %r8, %tid.x;
mad.lo.s32 %r9, %r1, %r7, %r8;
cvt.u64.u32	%rd29, %r9;
mul.lo.s32 %r10, %r5, %r6;
cvt.s64.s32	%rd2, %r10;
setp.ge.u64	%p1, %rd29, %rd2;
@%p1 bra BB0_8;

cvta.to.global.u64 %rd3, %rd20;
cvta.to.global.u64 %rd4, %rd21;
cvt.s64.s32	%rd5, %r5;
mul.lo.s32 %r2, %r4, %r3;
cvt.s64.s32	%rd6, %r2;
mov.u32 %r11, %nctaid.x;
mul.lo.s32 %r12, %r11, %r1;
cvt.u64.u32	%rd7, %r12;

BB0_2:
or.b64 %rd22, %rd29, %rd5;
and.b64 %rd23, %rd22, -4294967296;
setp.eq.s64	%p2, %rd23, 0;
@%p2 bra BB0_4;
bra.uni BB0_3;

BB0_4:
cvt.u32.u64	%r13, %rd5;
cvt.u32.u64	%r14, %rd29;
div.u32 %r15, %r14, %r13;
rem.u32 %r16, %r14, %r13;
cvt.u64.u32	%rd30, %r15;
cvt.u64.u32	%rd31, %r16;
bra.uni BB0_5;

BB0_3:
div.u64 %rd30, %rd29, %rd5;
rem.u64 %rd31, %rd29, %rd5;

BB0_5:
cvt.u32.u64	%r17, %rd30;
mul.lo.s32 %r18, %r17, %r2;
cvt.s64.s32	%rd25, %r18;
add.s64 %rd15, %rd3, %rd25;
cvt.u32.u64	%r19, %rd31;
mad.lo.s32 %r20, %r17, %r5, %r19;
cvt.u32.u64	%r21, %rd6;
mul.lo.s32 %r22, %r21, %r20;
cvt.s64.s32	%rd26, %r22;
add.s64 %rd16, %rd4, %rd26;
mov.u64 %rd32, 0;
setp.eq.s64	%p3, %rd6, 0;
@%p3 bra BB0_7;

BB0_6:
add.s64 %rd27, %rd15, %rd32;
ld.global.u8 %rs1, [%rd27];
add.s64 %rd28, %rd16, %rd32;
st.global.u8 [%rd28], %rs1;
add.s64 %rd32, %rd32, 1;
setp.lt.u64	%p4, %rd32, %rd6;
@%p4 bra BB0_6;

BB0_7:
add.s64 %rd29, %rd7, %rd29;
setp.lt.u64	%p5, %rd29, %rd2;
@%p5 bra BB0_2;

BB0_8:
ret;
}


.visible .entry _ZN6caffe266_GLOBAL__N__42_tmpxft_00007285_00000000_7_tile_op_cpp1_ii_08d99b3622TileGradientAxpyKernelIfEEviiiPKT_PS2_(
.param .u32 _ZN6caffe266_GLOBAL__N__42_tmpxft_00007285_00000000_7_tile_op_cpp1_ii_08d99b3622TileGradientAxpyKernelIfEEviiiPKT_PS2__param_0,
.param .u32 _ZN6caffe266_GLOBAL__N__42_tmpxft_00007285_00000000_7_tile_op_cpp1_ii_08d99b3622TileGradientAxpyKernelIfEEviiiPKT_PS2__param_1,
.param .u32 _ZN6caffe266_GLOBAL__N__42_tmpxft_00007285_00000000_7_tile_op_cpp1_ii_08d99b3622TileGradientAxpyKernelIfEEviiiPKT_PS2__param_2,
.param .u64 _ZN6caffe266_GLOBAL__N__42_tmpxft_00007285_00000000_7_tile_op_cpp1_ii_08d99b3622TileGradientAxpyKernelIfEEviiiPKT_PS2__param_3,
.param .u64 _ZN6caffe266_GLOBAL__N__42_tmpxft_00007285_00000000_7_tile_op_cpp1_ii_08d99b3622TileGradientAxpyKernelIfEEviiiPKT_PS2__param_4
)
{
.reg .pred %p<8>;
.reg .f32 %f<32>;
.reg .b32 %r<33>;
.reg .b64 %rd<19>;

	.shared .align 4 .b8 _ZN6caffe266_GLOBAL__N__42_tmpxft_00007285_00000000_7_tile_op_cpp1_ii_08d99b3622TileGradientAxpyKernelIfEEviiiPKT_PS2_$__cuda_local_var_197089_63_non_const_temp_storage[24];

ld.param.u32 %r14, [_ZN6caffe266_GLOBAL__N__42_tmpxft_00007285_00000000_7_tile_op_cpp1_ii_08d99b3622TileGradientAxpyKernelIfEEviiiPKT_PS2__param_0];
ld.param.u32 %r12, [_ZN6caffe266_GLOBAL__N__42_tmpxft_00007285_00000000_7_tile_op_cpp1_ii_08d99b3622TileGradientAxpyKernelIfEEviiiPKT_PS2__param_1];
ld.param.u32 %r13, [_ZN6caffe266_GLOBAL__N__42_tmpxft_00007285_00000000_7_tile_op_cpp1_ii_08d99b3622TileGradientAxpyKernelIfEEviiiPKT_PS2__param_2];
ld.param.u64 %rd4, [_ZN6caffe266_GLOBAL__N__42_tmpxft_00007285_00000000_7_tile_op_cpp1_ii_08d99b3622TileGradientAxpyKernelIfEEviiiPKT_PS2__param_3];
ld.param.u64 %rd5, [_ZN6caffe266_GLOBAL__N__42_tmpxft_00007285_00000000_7_tile_op_cpp1_ii_08d99b3622TileGradientAxpyKernelIfEEviiiPKT_PS2__param_4];
mul.lo.s32 %r1, %r12, %r14;
mov.u32 %r31, %ctaid.x;
setp.ge.s32	%p2, %r31, %r1;
@%p2 bra BB1_12;

cvta.to.global.u64 %rd1, %rd4;
mov.u32 %r3, %tid.x;
shr.u32 %r15, %r3, 5;
mul.wide.u32 %rd6, %r15, 4;
mov.u64 %rd7, _ZN6caffe266_GLOBAL__N__42_tmpxft_00007285_00000000_7_tile_op_cpp1_ii_08d99b3622TileGradientAxpyKernelIfEEviiiPKT_PS2_$__cuda_local_var_197089_63_non_const_temp_storage;
add.s64 %rd8, %rd7, %rd6;
add.s64 %rd2, %rd8, 4;
mov.u32 %r4, %ntid.x;

	mov.u32 %r18, %laneid;

	cvta.to.global.u64 %rd16, %rd5;

BB1_2:
rem.s32 %r6, %r31, %r12;
div.s32 %r7, %r31, %r12;
mov.f32 %f30, 0f00000000;
setp.ge.s32	%p3, %r3, %r13;
@%p3 bra BB1_5;

mul.lo.s32 %r8, %r7, %r13;
cvt.s64.s32	%rd3, %r6;
mov.f32 %f30, 0f00000000;
mov.u32 %r32, %r3;

BB1_4:
mov.u32 %r9, %r32;
add.s32 %r16, %r9, %r8;
mul.lo.s32 %r17, %r16, %r12;
cvt.s64.s32	%rd9, %r17;
add.s64 %rd10, %rd9, %rd3;
shl.b64 %rd11, %rd10, 2;
add.s64 %rd12, %rd1, %rd11;
ld.global.f32 %f9, [%rd12];
add.f32 %f30, %f30, %f9;
add.s32 %r10, %r4, %r9;
setp.lt.s32	%p4, %r10, %r13;
mov.u32 %r32, %r10;
@%p4 bra BB1_4;

BB1_5:
mov.u32 %r19, 1;
mov.u32 %r28, 31;

	{ .reg .f32 r0; .reg .pred p; shfl.down.b32 r0|p, %f30, %r19, %r28; @p add.f32 r0, r0, %f30; mov.f32 %f10, r0;}

	mov.u32 %r21, 2;

	{ .reg .f32 r0; .reg .pred p; shfl.down.b32 r0|p, %f10, %r21, %r28; @p add.f32 r0, r0, %f10; mov.f32 %f13, r0;}

	mov.u32 %r23, 4;

	{ .reg .f32 r0; .reg .pred p; shfl.down.b32 r0|p, %f13, %r23, %r28; @p add.f32 r0, r0, %f13; mov.f32 %f16, r0;}

	mov.u32 %r25, 8;

	{ .reg .f32 r0; .reg .pred p; shfl.down.b32 r0|p, %f16, %r25, %r28; @p add.f32 r0, r0, %f16; mov.f32 %f19, r0;}

	mov.u32 %r27, 16;

	{ .reg .f32 r0; .reg .pred p; shfl.down.b32 r0|p, %f19, %r27, %r28; @p add.f32 r0, r0, %f19; mov.f32 %f31, r0;}

	setp.ne.s32	%p5, %r18, 0;
@%p5 bra BB1_7;

st.shared.f32 [%rd2], %f31;

BB1_7:
setp.eq.s32	%p1, %r3, 0;
bar.sync 0;
@!%p1 bra BB1_9;
bra.uni BB1_8;

BB1_8:
ld.shared.f32 %f25, [_ZN6caffe266_GLOBAL__N__42_tmpxft_00007285_00000000_7_tile_op_cpp1_ii_08d99b3622TileGradientAxpyKernelIfEEviiiPKT_PS2_$__cuda_local_var_197089_63_non_const_temp_storage+8];
add.f32 %f26, %f31, %f25;
ld.shared.f32 %f27, [_ZN6caffe266_GLOBAL__N__42_tmpxft_00007285_00000000_7_tile_op_cpp1_ii_08d99b3622TileGradientAxpyKernelIfEEviiiPKT_PS2_$__cuda_local_var_197089_63_non_const_temp_storage+12];
add.f32 %f28, %f27, %f26;
ld.shared.f32 %f29, [_ZN6caffe266_GLOBAL__N__42_tmpxft_00007285_00000000_7_tile_op_cpp1_ii_08d99b3622TileGradientAxpyKernelIfEEviiiPKT_PS2_$__cuda_local_var_197089_63_non_const_temp_storage+16];
add.f32 %f31, %f29, %f28;

BB1_9:
setp.ne.s32	%p6, %r3, 0;
@%p6 bra BB1_11;

mul.lo.s32 %r29, %r7, %r12;
cvt.s64.s32	%rd13, %r29;
cvt.s64.s32	%rd14, %r6;
add.s64 %rd15, %rd13, %rd14;
shl.b64 %rd17, %rd15, 2;
add.s64 %rd18, %rd16, %rd17;
st.global.f32 [%rd18], %f31;

BB1_11:
bar.sync 0;
mov.u32 %r30, %nctaid.x;
add.s32 %r31, %r30, %r31;
setp.lt.s32	%p7, %r31, %r1;
@%p7 bra BB1_2;

BB1_12:
ret;
}




// ===== COMPILED SASS (sm_100) =====

	.target	sm_100

	.elftype	@"ET_EXEC"


//--------------------- .note.nv.tkinfo           --------------------------
	.section	.note.nv.tkinfo,"",@"SHT_NOTE"
	.sectionflags	@"SHF_NOTE_NV_TKINFO"
	.tkinfo
        /*0018*/ 	.word	0x00000002
        /*0030*/ 	.string	""
        /*0030*/ 	.string	"ptxas"
        /*0030*/ 	.string	"Cuda compilation tools, release 13.0, V13.0.88"
        /*0030*/ 	.string	"Build cuda_13.0.r13.0/compiler.36424714_0"
        /*0030*/ 	.string	"-arch sm_100 "



//--------------------- .note.nv.cuinfo           --------------------------
	.section	.note.nv.cuinfo,"",@"SHT_NOTE"
	.sectionflags	@"SHF_NOTE_NV_CUINFO"
        /*0018*/ 	.short	0x0002
        /*001a*/ 	.short	0x003d
        /*001c*/ 	.short	0x0082
	.zero		2


//--------------------- .nv.info                  --------------------------
	.section	.nv.info,"",@"SHT_CUDA_INFO"
	.align	4


	//----- nvinfo : EIATTR_REGCOUNT
	.align		4
        /*0000*/ 	.byte	0x04, 0x2f
        /*0002*/ 	.short	(.L_14 - .L_13)
	.align		4
.L_13:
        /*0004*/ 	.word	index@(_ZN6caffe266_GLOBAL__N__42_tmpxft_00007285_00000000_7_tile_op_cpp1_ii_08d99b3614TileCopyKernelEiiiiPKcPc)
        /*0008*/ 	.word	0x00000016


	//----- nvinfo : EIATTR_FRAME_SIZE
	.align		4
.L_14:
        /*000c*/ 	.byte	0x04, 0x11
        /*000e*/ 	.short	(.L_16 - .L_15)
	.align		4
.L_15:
        /*0010*/ 	.word	index@($__internal_1_$__cuda_sm20_rem_u64)
        /*0014*/ 	.word	0x00000000


	//----- nvinfo : EIATTR_FRAME_SIZE
	.align		4
.L_16:
        /*0018*/ 	.byte	0x04, 0x11
        /*001a*/ 	.short	(.L_18 - .L_17)
	.align		4
.L_17:
        /*001c*/ 	.word	index@($__internal_0_$__cuda_sm20_div_u64)
        /*0020*/ 	.word	0x00000000


	//----- nvinfo : EIATTR_FRAME_SIZE
	.align		4
.L_18:
        /*0024*/ 	.byte	0x04, 0x11
        /*0026*/ 	.short	(.L_20 - .L_19)
	.align		4
.L_19:
        /*0028*/ 	.word	index@(_ZN6caffe266_GLOBAL__N__42_tmpxft_00007285_00000000_7_tile_op_cpp1_ii_08d99b3614TileCopyKernelEiiiiPKcPc)
        /*002c*/ 	.word	0x00000000


	//----- nvinfo : EIATTR_REGCOUNT
	.align		4
.L_20:
        /*0030*/ 	.byte	0x04, 0x2f
        /*0032*/ 	.short	(.L_22 - .L_21)
	.align		4
.L_21:
        /*0034*/ 	.word	index@(_ZN6caffe266_GLOBAL__N__42_tmpxft_00007285_00000000_7_tile_op_cpp1_ii_08d99b3622TileGradientAxpyKernelIfEEviiiPKT_PS2_)
        /*0038*/ 	.word	0x00000011


	//----- nvinfo : EIATTR_FRAME_SIZE
	.align		4
.L_22:
        /*003c*/ 	.byte	0x04, 0x11
        /*003e*/ 	.short	(.L_24 - .L_23)
	.align		4
.L_23:
        /*0040*/ 	.word	index@(_ZN6caffe266_GLOBAL__N__42_tmpxft_00007285_00000000_7_tile_op_cpp1_ii_08d99b3622TileGradientAxpyKernelIfEEviiiPKT_PS2_)
        /*0044*/ 	.word	0x00000000


	//----- nvinfo : EIATTR_MIN_STACK_SIZE
	.align		4
.L_24:
        /*0048*/ 	.byte	0x04, 0x12
        /*004a*/ 	.short	(.L_26 - .L_25)
	.align		4
.L_25:
        /*004c*/ 	.word	index@(_ZN6caffe266_GLOBAL__N__42_tmpxft_00007285_00000000_7_tile_op_cpp1_ii_08d99b3622TileGradientAxpyKernelIfEEviiiPKT_PS2_)
        /*0050*/ 	.word	0x00000000


	//----- nvinfo : EIATTR_MIN_STACK_SIZE
	.align		4
.L_26:
        /*0054*/ 	.byte	0x04, 0x12
        /*0056*/ 	.short	(.L_28 - .L_27)
	.align		4
.L_27:
        /*0058*/ 	.word	index@(_ZN6caffe266_GLOBAL__N__42_tmpxft_00007285_00000000_7_tile_op_cpp1_ii_08d99b3614TileCopyKernelEiiiiPKcPc)
        /*005c*/ 	.word	0x00000000
.L_28:


//--------------------- .nv.compat                --------------------------
	.section	.nv.compat,"",@"SHT_CUDA_COMPAT_INFO"
	.align	4
        /*0000*/ 	.byte	0x02, 0x09, 0x00, 0x00, 0x02, 0x02, 0x01, 0x00, 0x02, 0x05, 0x05, 0x00, 0x03, 0x07, 0x01, 0x01
        /*0010*/ 	.byte	0x02, 0x03, 0x00, 0x00, 0x02, 0x06, 0x01, 0x00, 0x04, 0x0b, 0x08, 0x00, 0x09, 0x00, 0x00, 0x00
        /*0020*/ 	.byte	0x00, 0x00, 0x00, 0x00


//--------------------- .nv.info._ZN6caffe266_GLOBAL__N__42_tmpxft_00007285_00000000_7_tile_op_cpp1_ii_08d99b3622TileGradientAxpyKernelIfEEviiiPKT_PS2_ --------------------------
	.section	.nv.info._ZN6caffe266_GLOBAL__N__42_tmpxft_00007285_00000000_7_tile_op_cpp1_ii_08d99b3622TileGradientAxpyKernelIfEEviiiPKT_PS2_,"",@"SHT_CUDA_INFO"
	.sectionflags	@""
	.align	4


	//----- nvinfo : EIATTR_CUDA_API_VERSION
	.align		4
        /*0000*/ 	.byte	0x04, 0x37
        /*0002*/ 	.short	(.L_30 - .L_29)
.L_29:
        /*0004*/ 	.word	0x00000082


	//----- nvinfo : EIATTR_KPARAM_INFO
	.align		4
.L_30:
        /*0008*/ 	.byte	0x04, 0x17
        /*000a*/ 	.short	(.L_32 - .L_31)
.L_31:
        /*000c*/ 	.word	0x00000000
        /*0010*/ 	.short	0x0004
        /*0012*/ 	.short	0x0018
        /*0014*/ 	.byte	0x00, 0xf0, 0x21, 0x00


	//----- nvinfo : EIATTR_KPARAM_INFO
	.align		4
.L_32:
        /*0018*/ 	.byte	0x04, 0x17
        /*001a*/ 	.short	(.L_34 - .L_33)
.L_33:
        /*001c*/ 	.word	0x00000000
        /*0020*/ 	.short	0x0003
        /*0022*/ 	.short	0x0010
        /*0024*/ 	.byte	0x00, 0xf0, 0x21, 0x00


	//----- nvinfo : EIATTR_KPARAM_INFO
	.align		4
.L_34:
        /*0028*/ 	.byte	0x04, 0x17
        /*002a*/ 	.short	(.L_36 - .L_35)
.L_35:
        /*002c*/ 	.word	0x00000000
        /*0030*/ 	.short	0x0002
        /*0032*/ 	.short	0x0008
        /*0034*/ 	.byte	0x00, 0xf0, 0x11, 0x00


	//----- nvinfo : EIATTR_KPARAM_INFO
	.align		4
.L_36:
        /*0038*/ 	.byte	0x04, 0x17
        /*003a*/ 	.short	(.L_38 - .L_37)
.L_37:
        /*003c*/ 	.word	0x00000000
        /*0040*/ 	.short	0x0001
        /*0042*/ 	.short	0x0004
        /*0044*/ 	.byte	0x00, 0xf0, 0x11, 0x00


	//----- nvinfo : EIATTR_KPARAM_INFO
	.align		4
.L_38:
        /*0048*/ 	.byte	0x04, 0x17
        /*004a*/ 	.short	(.L_40 - .L_39)
.L_39:
        /*004c*/ 	.word	0x00000000
        /*0050*/ 	.short	0x0000
        /*0052*/ 	.short	0x0000
        /*0054*/ 	.byte	0x00, 0xf0, 0x11, 0x00


	//----- nvinfo : EIATTR_SPARSE_MMA_MASK
	.align		4
.L_40:
        /*0058*/ 	.byte	0x03, 0x50
        /*005a*/ 	.short	0x0000


	//----- nvinfo : EIATTR_MAXREG_COUNT
	.align		4
        /*005c*/ 	.byte	0x03, 0x1b
        /*005e*/ 	.short	0x00ff


	//----- nvinfo : EIATTR_NUM_BARRIERS
	.align		4
        /*0060*/ 	.byte	0x02, 0x4c
        /*0062*/ 	.byte	0x01
	.zero		1


	//----- nvinfo : EIATTR_MERCURY_ISA_VERSION
	.align		4
        /*0064*/ 	.byte	0x03, 0x5f
        /*0066*/ 	.short	0x0101


	//----- nvinfo : EIATTR_VRC_CTA_INIT_COUNT
	.align		4
        /*0068*/ 	.byte	0x02, 0x4a
	.zero		1
	.zero		1


	//----- nvinfo : EIATTR_EXIT_INSTR_OFFSETS
	.align		4
        /*006c*/ 	.byte	0x04, 0x1c
        /*006e*/ 	.short	(.L_42 - .L_41)


	//   ....[0]....
.L_41:
        /*0070*/ 	.word	0x00000050


	//   ....[1]....
        /*0074*/ 	.word	0x000006b0


	//----- nvinfo : EIATTR_CRS_STACK_SIZE
	.align		4
.L_42:
        /*0078*/ 	.byte	0x04, 0x1e
        /*007a*/ 	.short	(.L_44 - .L_43)
.L_43:
        /*007c*/ 	.word	0x00000000


	//----- nvinfo : EIATTR_CBANK_PARAM_SIZE
	.align		4
.L_44:
        /*0080*/ 	.byte	0x03, 0x19
        /*0082*/ 	.short	0x0020


	//----- nvinfo : EIATTR_PARAM_CBANK
	.align		4
        /*0084*/ 	.byte	0x04, 0x0a
        /*0086*/ 	.short	(.L_46 - .L_45)
	.align		4
.L_45:
        /*0088*/ 	.word	index@(.nv.constant0._ZN6caffe266_GLOBAL__N__42_tmpxft_00007285_00000000_7_tile_op_cpp1_ii_08d99b3622TileGradientAxpyKernelIfEEviiiPKT_PS2_)
        /*008c*/ 	.short	0x0380
        /*008e*/ 	.short	0x0020


	//----- nvinfo : EIATTR_SW_WAR
	.align		4
.L_46:
        /*0090*/ 	.byte	0x04, 0x36
        /*0092*/ 	.short	(.L_48 - .L_47)
.L_47:
        /*0094*/ 	.word	0x00000008
.L_48:


//--------------------- .nv.info._ZN6caffe266_GLOBAL__N__42_tmpxft_00007285_00000000_7_tile_op_cpp1_ii_08d99b3614TileCopyKernelEiiiiPKcPc --------------------------
	.section	.nv.info._ZN6caffe266_GLOBAL__N__42_tmpxft_00007285_00000000_7_tile_op_cpp1_ii_08d99b3614TileCopyKernelEiiiiPKcPc,"",@"SHT_CUDA_INFO"
	.sectionflags	@""
	.align	4


	//----- nvinfo : EIATTR_CUDA_API_VERSION
	.align		4
        /*0000*/ 	.byte	0x04, 0x37
        /*0002*/ 	.short	(.L_50 - .L_49)
.L_49:
        /*0004*/ 	.word	0x00000082


	//----- nvinfo : EIATTR_KPARAM_INFO
	.align		4
.L_50:
        /*0008*/ 	.byte	0x04, 0x17
        /*000a*/ 	.short	(.L_52 - .L_51)
.L_51:
        /*000c*/ 	.word	0x00000000
        /*0010*/ 	.short	0x0005
        /*0012*/ 	.short	0x0018
        /*0014*/ 	.byte	0x00, 0xf0, 0x21, 0x00


	//----- nvinfo : EIATTR_KPARAM_INFO
	.align		4
.L_52:
        /*0018*/ 	.byte	0x04, 0x17
        /*001a*/ 	.short	(.L_54 - .L_53)
.L_53:
        /*001c*/ 	.word	0x00000000
        /*0020*/ 	.short	0x0004
        /*0022*/ 	.short	0x0010
        /*0024*/ 	.byte	0x00, 0xf0, 0x21, 0x00


	//----- nvinfo : EIATTR_KPARAM_INFO
	.align		4
.L_54:
        /*0028*/ 	.byte	0x04, 0x17
        /*002a*/ 	.short	(.L_56 - .L_55)
.L_55:
        /*002c*/ 	.word	0x00000000
        /*0030*/ 	.short	0x0003
        /*0032*/ 	.short	0x000c
        /*0034*/ 	.byte	0x00, 0xf0, 0x11, 0x00


	//----- nvinfo : EIATTR_KPARAM_INFO
	.align		4
.L_56:
        /*0038*/ 	.byte	0x04, 0x17
        /*003a*/ 	.short	(.L_58 - .L_57)
.L_57:
        /*003c*/ 	.word	0x00000000
        /*0040*/ 	.short	0x0002
        /*0042*/ 	.short	0x0008
        /*0044*/ 	.byte	0x00, 0xf0, 0x11, 0x00


	//----- nvinfo : EIATTR_KPARAM_INFO
	.align		4
.L_58:
        /*0048*/ 	.byte	0x04, 0x17
        /*004a*/ 	.short	(.L_60 - .L_59)
.L_59:
        /*004c*/ 	.word	0x00000000
        /*0050*/ 	.short	0x0001
        /*0052*/ 	.short	0x0004
        /*0054*/ 	.byte	0x00, 0xf0, 0x11, 0x00


	//----- nvinfo : EIATTR_KPARAM_INFO
	.align		4
.L_60:
        /*0058*/ 	.byte	0x04, 0x17
        /*005a*/ 	.short	(.L_62 - .L_61)
.L_61:
        /*005c*/ 	.word	0x00000000
        /*0060*/ 	.short	0x0000
        /*0062*/ 	.short	0x0000
        /*0064*/ 	.byte	0x00, 0xf0, 0x11, 0x00


	//----- nvinfo : EIATTR_SPARSE_MMA_MASK
	.align		4
.L_62:
        /*0068*/ 	.byte	0x03, 0x50
        /*006a*/ 	.short	0x0000


	//----- nvinfo : EIATTR_MAXREG_COUNT
	.align		4
        /*006c*/ 	.byte	0x03, 0x1b
        /*006e*/ 	.short	0x00ff


	//----- nvinfo : EIATTR_MERCURY_ISA_VERSION
	.align		4
        /*0070*/ 	.byte	0x03, 0x5f
        /*0072*/ 	.short	0x0101


	//----- nvinfo : EIATTR_VRC_CTA_INIT_COUNT
	.align		4
        /*0074*/ 	.byte	0x02, 0x4a
	.zero		1
	.zero		1


	//----- nvinfo : EIATTR_EXIT_INSTR_OFFSETS
	.align		4
        /*0078*/ 	.byte	0x04, 0x1c
        /*007a*/ 	.short	(.L_64 - .L_63)


	//   ....[0]....
.L_63:
        /*007c*/ 	.word	0x000000b0


	//   ....[1]....
        /*0080*/ 	.word	0x000008a0


	//----- nvinfo : EIATTR_CRS_STACK_SIZE
	.align		4
.L_64:
        /*0084*/ 	.byte	0x04, 0x1e
        /*0086*/ 	.short	(.L_66 - .L_65)
.L_65:
        /*0088*/ 	.word	0x00000000


	//----- nvinfo : EIATTR_CBANK_PARAM_SIZE
	.align		4
.L_66:
        /*008c*/ 	.byte	0x03, 0x19
        /*008e*/ 	.short	0x0020


	//----- nvinfo : EIATTR_PARAM_CBANK
	.align		4
        /*0090*/ 	.byte	0x04, 0x0a
        /*0092*/ 	.short	(.L_68 - .L_67)
	.align		4
.L_67:
        /*0094*/ 	.word	index@(.nv.constant0._ZN6caffe266_GLOBAL__N__42_tmpxft_00007285_00000000_7_tile_op_cpp1_ii_08d99b3614TileCopyKernelEiiiiPKcPc)
        /*0098*/ 	.short	0x0380
        /*009a*/ 	.short	0x0020


	//----- nvinfo : EIATTR_SW_WAR
	.align		4
.L_68:
        /*009c*/ 	.byte	0x04, 0x36
        /*009e*/ 	.short	(.L_70 - .L_69)
.L_69:
        /*00a0*/ 	.word	0x00000008
.L_70:


//--------------------- .nv.callgraph             --------------------------
	.section	.nv.callgraph,"",@"SHT_CUDA_CALLGRAPH"
	.align	4
	.sectionentsize	8
	.align		4
        /*0000*/ 	.word	0x00000000
	.align		4
        /*0004*/ 	.word	0xffffffff
	.align		4
        /*0008*/ 	.word	0x00000000
	.align		4
        /*000c*/ 	.word	0xfffffffe
	.align		4
        /*0010*/ 	.word	0x00000000
	.align		4
        /*0014*/ 	.word	0xfffffffd
	.align		4
        /*0018*/ 	.word	0x00000000
	.align		4
        /*001c*/ 	.word	0xfffffffc


//--------------------- .nv.constant4             --------------------------
	.section	.nv.constant4,"a",@progbits
	.align	8
	.align		8
.nv.constant4:
        /*0000*/ 	.dword	_ZTVSt9basic_iosIcSt11char_traitsIcEE
	.align		8
        /*0008*/ 	.dword	_ZTTSo
	.align		8
        /*0010*/ 	.dword	_ZTVSt15basic_streambufIcSt11char_traitsIcEE
	.align		8
        /*0018*/ 	.dword	_ZTVNSt7__cxx1115basic_stringbufIcSt11char_traitsIcESaIcEEE
	.align		8
        /*0020*/ 	.dword	_ZTTNSt7__cxx1119basic_ostringstreamIcSt11char_traitsIcESaIcEEE
	.align		8
        /*0028*/ 	.dword	_ZTVN10__cxxabiv119__pointer_type_infoE
	.align		8
        /*0030*/ 	.dword	_ZTVN10__cxxabiv120__function_type_infoE
	.align		8
        /*0038*/ 	.dword	_ZTVN10__cxxabiv117__class_type_infoE
	.align		8
        /*0040*/ 	.dword	_ZTVN10__cxxabiv120__si_class_type_infoE
	.align		8
        /*0048*/ 	.dword	_ZTVN3c105ErrorE
	.align		8
        /*0050*/ 	.dword	_ZTVN6caffe28OperatorINS_11CUDAContextEEE
	.align		8
        /*0058*/ 	.dword	_ZTVN6caffe26TileOpINS_11CUDAContextEEE
	.align		8
        /*0060*/ 	.dword	_ZTVN6caffe214TileGradientOpIfNS_11CUDAContextEEE


//--------------------- .text._ZN6caffe266_GLOBAL__N__42_tmpxft_00007285_00000000_7_tile_op_cpp1_ii_08d99b3622TileGradientAxpyKernelIfEEviiiPKT_PS2_ --------------------------
	.section	.text._ZN6caffe266_GLOBAL__N__42_tmpxft_00007285_00000000_7_tile_op_cpp1_ii_08d99b3622TileGradientAxpyKernelIfEEviiiPKT_PS2_,"ax",@progbits
	.align	128
        .global         _ZN6caffe266_GLOBAL__N__42_tmpxft_00007285_00000000_7_tile_op_cpp1_ii_08d99b3622TileGradientAxpyKernelIfEEviiiPKT_PS2_
        .type           _ZN6caffe266_GLOBAL__N__42_tmpxft_00007285_00000000_7_tile_op_cpp1_ii_08d99b3622TileGradientAxpyKernelIfEEviiiPKT_PS2_,@function
        .size           _ZN6caffe266_GLOBAL__N__42_tmpxft_00007285_00000000_7_tile_op_cpp1_ii_08d99b3622TileGradientAxpyKernelIfEEviiiPKT_PS2_,(.L_x_17 - _ZN6caffe266_GLOBAL__N__42_tmpxft_00007285_00000000_7_tile_op_cpp1_ii_08d99b3622TileGradientAxpyKernelIfEEviiiPKT_PS2_)
        .other          _ZN6caffe266_GLOBAL__N__42_tmpxft_00007285_00000000_7_tile_op_cpp1_ii_08d99b3622TileGradientAxpyKernelIfEEviiiPKT_PS2_,@"STO_CUDA_ENTRY STV_DEFAULT"
_ZN6caffe266_GLOBAL__N__42_tmpxft_00007285_00000000_7_tile_op_cpp1_ii_08d99b3622TileGradientAxpyKernelIfEEviiiPKT_PS2_:
.text._ZN6caffe266_GLOBAL__N__42_tmpxft_00007285_00000000_7_tile_op_cpp1_ii_08d99b3622TileGradientAxpyKernelIfEEviiiPKT_PS2_:
[----:B------:R-:W-:Y:S01]  /*0000*/  LDC R1, c[0x0][0x37c] ;  /* 0x0000df00ff017b82 */ /* 0x000fe20000000800 */
[----:B------:R-:W0:Y:S01]  /*0010*/  S2R R2, SR_CTAID.X ;  /* 0x0000000000027919 */ /* 0x000e220000002500 */
[----:B------:R-:W1:Y:S02]  /*0020*/  LDCU.64 UR4, c[0x0][0x380] ;  /* 0x00007000ff0477ac */ /* 0x000e640008000a00 */
[----:B-1----:R-:W-:-:S06]  /*0030*/  UIMAD UR4, UR5, UR4, URZ ;  /* 0x00000004050472a4 */ /* 0x002fcc000f8e02ff */
[----:B0-----:R-:W-:-:S13]  /*0040*/  ISETP.GE.AND P0, PT, R2, UR4, PT ;  /* 0x0000000402007c0c */ /* 0x001fda000bf06270 */
[----:B------:R-:W-:Y:S05]  /*0050*/  @P0 EXIT ;  /* 0x000000000000094d */ /* 0x000fea0003800000 */
[----:B------:R-:W0:Y:S01]  /*0060*/  S2R R0, SR_TID.X ;  /* 0x0000000000007919 */ /* 0x000e220000002100 */
[----:B------:R-:W1:Y:S01]  /*0070*/  S2UR UR6, SR_CgaCtaId ;  /* 0x00000000000679c3 */ /* 0x000e620000008800 */
[----:B------:R-:W-:Y:S01]  /*0080*/  UMOV UR5, 0x400 ;  /* 0x0000040000057882 */ /* 0x000fe20000000000 */
[----:B------:R-:W2:Y:S01]  /*0090*/  LDCU UR7, c[0x0][0x360] ;  /* 0x00006c00ff0777ac */ /* 0x000ea20008000800 */
[----:B------:R-:W3:Y:S01]  /*00a0*/  S2R R10, SR_LANEID ;  /* 0x00000000000a7919 */ /* 0x000ee20000000000 */
[----:B------:R-:W4:Y:S01]  /*00b0*/  LDCU.64 UR8, c[0x0][0x358] ;  /* 0x00006b00ff0877ac */ /* 0x000f220008000a00 */
[----:B-1----:R-:W-:Y:S01]  /*00c0*/  ULEA UR5, UR6, UR5, 0x18 ;  /* 0x0000000506057291 */ /* 0x002fe2000f8ec0ff */
[----:B0-----:R-:W-:-:S05]  /*00d0*/  SHF.R.U32.HI R3, RZ, 0x5, R0 ;  /* 0x00000005ff037819 */ /* 0x001fca0000011600 */
[----:B--234-:R-:W-:-:S07]  /*00e0*/  LEA R3, R3, UR5, 0x2 ;  /* 0x0000000503037c11 */ /* 0x01cfce000f8e10ff */
.L_x_5:
[----:B------:R-:W0:Y:S01]  /*00f0*/  LDC R5, c[0x0][0x384] ;  /* 0x0000e100ff057b82 */ /* 0x000e220000000800 */
[----:B------:R-:W1:Y:S01]  /*0100*/  LDCU UR5, c[0x0][0x388] ;  /* 0x00007100ff0577ac */ /* 0x000e620008000800 */
[----:B------:R-:W-:Y:S01]  /*0110*/  ISETP.GE.AND P0, PT, R2, RZ, PT ;  /* 0x000000ff0200720c */ /* 0x000fe20003f06270 */
[----:B------:R-:W-:Y:S01]  /*0120*/  BSSY.RECONVERGENT B0, `(.L_x_0) ;  /* 0x0000031000007945 */ /* 0x000fe20003800200 */
[----:B------:R-:W2:Y:S01]  /*0130*/  LDCU.64 UR10, c[0x0][0x390] ;  /* 0x00007200ff0a77ac */ /* 0x000ea20008000a00 */
[----:B0-----:R-:W-:-:S04]  /*0140*/  IABS R9, R5 ;  /* 0x0000000500097213 */ /* 0x001fc80000000000 */
[----:B------:R-:W0:Y:S08]  /*0150*/  I2F.RP R4, R9 ;  /* 0x0000000900047306 */ /* 0x000e300000209400 */
[----:B0-----:R-:W0:Y:S02]  /*0160*/  MUFU.RCP R4, R4 ;  /* 0x0000000400047308 */ /* 0x001e240000001000 */
[----:B0-----:R-:W-:-:S06]  /*0170*/  VIADD R6, R4, 0xffffffe ;  /* 0x0ffffffe04067836 */ /* 0x001fcc0000000000 */
[----:B------:R0:W3:Y:S02]  /*0180*/  F2I.FTZ.U32.TRUNC.NTZ R7, R6 ;  /* 0x0000000600077305 */ /* 0x0000e4000021f000 */
[----:B0-----:R-:W-:Y:S02]  /*0190*/  IMAD.MOV.U32 R6, RZ, RZ, RZ ;  /* 0x000000ffff067224 */ /* 0x001fe400078e00ff */
[----:B---3--:R-:W-:-:S04]  /*01a0*/  IMAD.MOV R8, RZ, RZ, -R7 ;  /* 0x000000ffff087224 */ /* 0x008fc800078e0a07 */
[----:B------:R-:W-:Y:S01]  /*01b0*/  IMAD R11, R8, R9, RZ ;  /* 0x00000009080b7224 */ /* 0x000fe200078e02ff */
[----:B------:R-:W-:-:S03]  /*01c0*/  IABS R8, R2 ;  /* 0x0000000200087213 */ /* 0x000fc60000000000 */
[----:B------:R-:W-:Y:S01]  /*01d0*/  IMAD.HI.U32 R7, R7, R11, R6 ;  /* 0x0000000b07077227 */ /* 0x000fe200078e0006 */
[----:B------:R-:W-:-:S04]  /*01e0*/  LOP3.LUT R6, R2, R5, RZ, 0x3c, !PT ;  /* 0x0000000502067212 */ /* 0x000fc800078e3cff */
[----:B------:R-:W-:Y:S01]  /*01f0*/  ISETP.GE.AND P1, PT, R6, RZ, PT ;  /* 0x000000ff0600720c */ /* 0x000fe20003f26270 */
[----:B------:R-:W-:-:S04]  /*0200*/  IMAD.HI.U32 R7, R7, R8, RZ ;  /* 0x0000000807077227 */ /* 0x000fc800078e00ff */
[----:B------:R-:W-:-:S04]  /*0210*/  IMAD.MOV R4, RZ, RZ, -R7 ;  /* 0x000000ffff047224 */ /* 0x000fc800078e0a07 */
[----:B------:R-:W-:-:S05]  /*0220*/  IMAD R4, R9, R4, R8 ;  /* 0x0000000409047224 */ /* 0x000fca00078e0208 */
[----:B------:R-:W-:-:S13]  /*0230*/  ISETP.GT.U32.AND P3, PT, R9, R4, PT ;  /* 0x000000040900720c */ /* 0x000fda0003f64070 */
[----:B------:R-:W-:Y:S02]  /*0240*/  @!P3 IMAD.IADD R4, R4, 0x1, -R9 ;  /* 0x000000010404b824 */ /* 0x000fe400078e0a09 */
[----:B------:R-:W-:-:S03]  /*0250*/  @!P3 VIADD R7, R7, 0x1 ;  /* 0x000000010707b836 */ /* 0x000fc60000000000 */
[C---:B------:R-:W-:Y:S02]  /*0260*/  ISETP.GE.U32.AND P2, PT, R4.reuse, R9, PT ;  /* 0x000000090400720c */ /* 0x040fe40003f46070 */
[----:B------:R-:W-:Y:S01]  /*0270*/  ISETP.GT.U32.AND P3, PT, R9, R4, PT ;  /* 0x000000040900720c */ /* 0x000fe20003f64070 */
[----:B------:R-:W-:-:S05]  /*0280*/  IMAD.IADD R9, R4, 0x1, -R9 ;  /* 0x0000000104097824 */ /* 0x000fca00078e0a09 */
[----:B------:R-:W-:Y:S02]  /*0290*/  SEL R4, R9, R4, !P3 ;  /* 0x0000000409047207 */ /* 0x000fe40005800000 */
[----:B-1----:R-:W-:-:S03]  /*02a0*/  ISETP.GE.AND P3, PT, R0, UR5, PT ;  /* 0x0000000500007c0c */ /* 0x002fc6000bf66270 */
[----:B------:R-:W-:Y:S01]  /*02b0*/  @P2 VIADD R7, R7, 0x1 ;  /* 0x0000000107072836 */ /* 0x000fe20000000000 */
[----:B------:R-:W-:Y:S01]  /*02c0*/  ISETP.NE.AND P2, PT, R5, RZ, PT ;  /* 0x000000ff0500720c */ /* 0x000fe20003f45270 */
[----:B------:R-:W-:Y:S02]  /*02d0*/  @!P0 IMAD.MOV R4, RZ, RZ, -R4 ;  /* 0x000000ffff048224 */ /* 0x000fe400078e0a04 */
[----:B------:R-:W-:Y:S01]  /*02e0*/  IMAD.MOV.U32 R6, RZ, RZ, R7 ;  /* 0x000000ffff067224 */ /* 0x000fe200078e0007 */
[----:B------:R-:W-:-:S03]  /*02f0*/  LOP3.LUT R7, RZ, R5, RZ, 0x33, !PT ;  /* 0x00000005ff077212 */ /* 0x000fc600078e33ff */
[----:B------:R-:W-:Y:S01]  /*0300*/  @!P1 IMAD.MOV R6, RZ, RZ, -R6 ;  /* 0x000000ffff069224 */ /* 0x000fe200078e0a06 */
[----:B------:R-:W-:-:S04]  /*0310*/  SEL R4, R7, R4, !P2 ;  /* 0x0000000407047207 */ /* 0x000fc80005000000 */
[----:B------:R-:W-:Y:S01]  /*0320*/  SEL R6, R7, R6, !P2 ;  /* 0x0000000607067207 */ /* 0x000fe20005000000 */
[----:B------:R-:W-:Y:S01]  /*0330*/  IMAD.MOV.U32 R7, RZ, RZ, RZ ;  /* 0x000000ffff077224 */ /* 0x000fe200078e00ff */
[----:B--2---:R-:W-:Y:S06]  /*0340*/  @P3 BRA `(.L_x_1) ;  /* 0x0000000000383947 */ /* 0x004fec0003800000 */
[----:B------:R-:W-:Y:S01]  /*0350*/  SHF.R.S32.HI R14, RZ, 0x1f, R4 ;  /* 0x0000001fff0e7819 */ /* 0x000fe20000011404 */
[----:B------:R-:W-:Y:S02]  /*0360*/  IMAD.MOV.U32 R7, RZ, RZ, RZ ;  /* 0x000000ffff077224 */ /* 0x000fe400078e00ff */
[----:B------:R-:W-:-:S07]  /*0370*/  IMAD.MOV.U32 R11, RZ, RZ, R0 ;  /* 0x000000ffff0b7224 */ /* 0x000fce00078e0000 */
.L_x_2:
[----:B------:R-:W-:-:S04]  /*0380*/  IMAD R8, R6, UR5, R11 ;  /* 0x0000000506087c24 */ /* 0x000fc8000f8e020b */
[----:B------:R-:W-:-:S05]  /*0390*/  IMAD R9, R8, R5, RZ ;  /* 0x0000000508097224 */ /* 0x000fca00078e02ff */
[----:B------:R-:W-:-:S04]  /*03a0*/  IADD3 R12, P0, PT, R4, R9, RZ ;  /* 0x00000009040c7210 */ /* 0x000fc80007f1e0ff */
[----:B------:R-:W-:Y:S02]  /*03b0*/  LEA.HI.X.SX32 R9, R9, R14, 0x1, P0 ;  /* 0x0000000e09097211 */ /* 0x000fe400000f0eff */
[----:B------:R-:W-:-:S04]  /*03c0*/  LEA R8, P0, R12, UR10, 0x2 ;  /* 0x0000000a0c087c11 */ /* 0x000fc8000f8010ff */
[----:B------:R-:W-:-:S05]  /*03d0*/  LEA.HI.X R9, R12, UR11, R9, 0x2, P0 ;  /* 0x0000000b0c097c11 */ /* 0x000fca00080f1409 */
[----:B------:R-:W2:Y:S01]  /*03e0*/  LDG.E R8, desc[UR8][R8.64] ;  /* 0x0000000808087981 */ /* 0x000ea2000c1e1900 */
[----:B------:R-:W-:-:S05]  /*03f0*/  VIADD R11, R11, UR7 ;  /* 0x000000070b0b7c36 */ /* 0x000fca0008000000 */
[----:B------:R-:W-:Y:S01]  /*0400*/  ISETP.GE.AND P0, PT, R11, UR5, PT ;  /* 0x000000050b007c0c */ /* 0x000fe2000bf06270 */
[----:B--2---:R-:W-:-:S12]  /*0410*/  FADD R7, R8, R7 ;  /* 0x0000000708077221 */ /* 0x004fd80000000000 */
[----:B------:R-:W-:Y:S05]  /*0420*/  @!P0 BRA `(.L_x_2) ;  /* 0xfffffffc00d48947 */ /* 0x000fea000383ffff */
.L_x_1:
[----:B------:R-:W-:Y:S05]  /*0430*/  BSYNC.RECONVERGENT B0 ;  /* 0x0000000000007941 */ /* 0x000fea0003800200 */
.L_x_0:
[----:B------:R-:W0:Y:S01]  /*0440*/  SHFL.DOWN P0, R8, R7, 0x1, 0x1f ;  /* 0x08201f0007087f89 */ /* 0x000e220000000000 */
[----:B------:R-:W-:Y:S01]  /*0450*/  ISETP.NE.AND P2, PT, R10, RZ, PT ;  /* 0x000000ff0a00720c */ /* 0x000fe20003f45270 */
[----:B------:R-:W-:Y:S01]  /*0460*/  BSSY.RECONVERGENT B0, `(.L_x_3) ;  /* 0x000001f000007945 */ /* 0x000fe20003800200 */
[----:B0-----:R-:W-:-:S05]  /*0470*/  @P0 FADD R8, R8, R7 ;  /* 0x0000000708080221 */ /* 0x001fca0000000000 */
[----:B------:R-:W0:Y:S02]  /*0480*/  SHFL.DOWN P0, R9, R8, 0x2, 0x1f ;  /* 0x08401f0008097f89 */ /* 0x000e240000000000 */
[----:B0-----:R-:W-:-:S05]  /*0490*/  @P0 FADD R9, R8, R9 ;  /* 0x0000000908090221 */ /* 0x001fca0000000000 */
[----:B------:R-:W0:Y:S02]  /*04a0*/  SHFL.DOWN P0, R12, R9, 0x4, 0x1f ;  /* 0x08801f00090c7f89 */ /* 0x000e240000000000 */
[----:B0-----:R-:W-:Y:S01]  /*04b0*/  @P0 FADD R12, R9, R12 ;  /* 0x0000000c090c0221 */ /* 0x001fe20000000000 */
[----:B------:R-:W-:-:S04]  /*04c0*/  ISETP.NE.AND P0, PT, R0, RZ, PT ;  /* 0x000000ff0000720c */ /* 0x000fc80003f05270 */
[----:B------:R-:W0:Y:S09]  /*04d0*/  SHFL.DOWN P1, R11, R12, 0x8, 0x1f ;  /* 0x09001f000c0b7f89 */ /* 0x000e320000020000 */
[----:B------:R-:W1:Y:S01]  /*04e0*/  @!P0 S2R R14, SR_CgaCtaId ;  /* 0x00000000000e8919 */ /* 0x000e620000008800 */
[----:B------:R-:W-:Y:S01]  /*04f0*/  @!P0 MOV R7, 0x400 ;  /* 0x0000040000078802 */ /* 0x000fe20000000f00 */
[----:B0-----:R-:W-:-:S05]  /*0500*/  @P1 FADD R11, R12, R11 ;  /* 0x0000000b0c0b1221 */ /* 0x001fca0000000000 */
[----:B------:R-:W0:Y:S01]  /*0510*/  SHFL.DOWN P1, R13, R11, 0x10, 0x1f ;  /* 0x0a001f000b0d7f89 */ /* 0x000e220000020000 */
[----:B-1----:R-:W-:Y:S01]  /*0520*/  @!P0 LEA R14, R14, R7, 0x18 ;  /* 0x000000070e0e8211 */ /* 0x002fe200078ec0ff */
[----:B0-----:R-:W-:Y:S01]  /*0530*/  @P1 FADD R13, R11, R13 ;  /* 0x0000000d0b0d1221 */ /* 0x001fe20000000000 */
[----:B------:R-:W-:-:S04]  /*0540*/  ISETP.NE.AND P1, PT, R0, RZ, PT ;  /* 0x000000ff0000720c */ /* 0x000fc80003f25270 */
[----:B------:R-:W-:Y:S01]  /*0550*/  @!P2 STS [R3+0x4], R13 ;  /* 0x0000040d0300a388 */ /* 0x000fe20000000800 */
[----:B------:R-:W-:Y:S06]  /*0560*/  BAR.SYNC.DEFER_BLOCKING 0x0 ;  /* 0x0000000000007b1d */ /* 0x000fec0000010000 */
[----:B------:R-:W0:Y:S04]  /*0570*/  @!P0 LDS.64 R8, [R14+0x8] ;  /* 0x000008000e088984 */ /* 0x000e280000000a00 */
[----:B------:R-:W1:Y:S01]  /*0580*/  @!P0 LDS R7, [R14+0x10] ;  /* 0x000010000e078984 */ /* 0x000e620000000800 */
[----:B0-----:R-:W-:-:S04]  /*0590*/  @!P0 FADD R8, R13, R8 ;  /* 0x000000080d088221 */ /* 0x001fc80000000000 */
[----:B------:R-:W-:-:S04]  /*05a0*/  @!P0 FADD R8, R8, R9 ;  /* 0x0000000908088221 */ /* 0x000fc80000000000 */
[----:B-1----:R-:W-:Y:S01]  /*05b0*/  @!P0 FADD R13, R8, R7 ;  /* 0x00000007080d8221 */ /* 0x002fe20000000000 */
[----:B------:R-:W-:Y:S06]  /*05c0*/  @P1 BRA `(.L_x_4) ;  /* 0x0000000000201947 */ /* 0x000fec0003800000 */
[----:B------:R-:W0:Y:S01]  /*05d0*/  LDC.64 R8, c[0x0][0x398] ;  /* 0x0000e600ff087b82 */ /* 0x000e220000000a00 */
[----:B------:R-:W-:Y:S01]  /*05e0*/  IMAD R5, R6, R5, RZ ;  /* 0x0000000506057224 */ /* 0x000fe200078e02ff */
[----:B------:R-:W-:-:S04]  /*05f0*/  SHF.R.S32.HI R12, RZ, 0x1f, R4 ;  /* 0x0000001fff0c7819 */ /* 0x000fc80000011404 */
[----:B------:R-:W-:-:S04]  /*0600*/  IADD3 R6, P0, PT, R4, R5, RZ ;  /* 0x0000000504067210 */ /* 0x000fc80007f1e0ff */
[----:B------:R-:W-:Y:S02]  /*0610*/  LEA.HI.X.SX32 R5, R5, R12, 0x1, P0 ;  /* 0x0000000c05057211 */ /* 0x000fe400000f0eff */
[----:B0-----:R-:W-:-:S04]  /*0620*/  LEA R4, P0, R6, R8, 0x2 ;  /* 0x0000000806047211 */ /* 0x001fc800078010ff */
[----:B------:R-:W-:-:S05]  /*0630*/  LEA.HI.X R5, R6, R9, R5, 0x2, P0 ;  /* 0x0000000906057211 */ /* 0x000fca00000f1405 */
[----:B------:R0:W-:Y:S04]  /*0640*/  STG.E desc[UR8][R4.64], R13 ;  /* 0x0000000d04007986 */ /* 0x0001e8000c101908 */
.L_x_4:
[----:B------:R-:W-:Y:S05]  /*0650*/  BSYNC.RECONVERGENT B0 ;  /* 0x0000000000007941 */ /* 0x000fea0003800200 */
.L_x_3:
[----:B0-----:R-:W0:Y:S08]  /*0660*/  LDC R5, c[0x0][0x370] ;  /* 0x0000dc00ff057b82 */ /* 0x001e300000000800 */
[----:B------:R-:W-:Y:S01]  /*0670*/  BAR.SYNC.DEFER_BLOCKING 0x0 ;  /* 0x0000000000007b1d */ /* 0x000fe20000010000 */
[----:B0-----:R-:W-:-:S05]  /*0680*/  IMAD.IADD R2, R5, 0x1, R2 ;  /* 0x0000000105027824 */ /* 0x001fca00078e0202 */
[----:B------:R-:W-:-:S13]  /*0690*/  ISETP.GE.AND P0, PT, R2, UR4, PT ;  /* 0x0000000402007c0c */ /* 0x000fda000bf06270 */
[----:B------:R-:W-:Y:S05]  /*06a0*/  @!P0 BRA `(.L_x_5) ;  /* 0xfffffff800908947 */ /* 0x000fea000383ffff */
[----:B------:R-:W-:Y:S05]  /*06b0*/  EXIT ;  /* 0x000000000000794d */ /* 0x000fea0003800000 */
.L_x_6:
[----:B------:R-:W-:-:S00]  /*06c0*/  BRA `(.L_x_6) ;  /* 0xfffffffc00fc7947 */ /* 0x000fc0000383ffff */
[----:B------:R-:W-:-:S00]  /*06d0*/  NOP ;  /* 0x0000000000007918 */ /* 0x000fc00000000000 */
        /* <DEDUP_REMOVED lines=10> */
.L_x_17:


//--------------------- .text._ZN6caffe266_GLOBAL__N__42_tmpxft_00007285_00000000_7_tile_op_cpp1_ii_08d99b3614TileCopyKernelEiiiiPKcPc --------------------------
	.section	.text._ZN6caffe266_GLOBAL__N__42_tmpxft_00007285_00000000_7_tile_op_cpp1_ii_08d99b3614TileCopyKernelEiiiiPKcPc,"ax",@progbits
	.align	128
        .global         _ZN6caffe266_GLOBAL__N__42_tmpxft_00007285_00000000_7_tile_op_cpp1_ii_08d99b3614TileCopyKernelEiiiiPKcPc
        .type           _ZN6caffe266_GLOBAL__N__42_tmpxft_00007285_00000000_7_tile_op_cpp1_ii_08d99b3614TileCopyKernelEiiiiPKcPc,@function
        .size           _ZN6caffe266_GLOBAL__N__42_tmpxft_00007285_00000000_7_tile_op_cpp1_ii_08d99b3614TileCopyKernelEiiiiPKcPc,(.L_x_16 - _ZN6caffe266_GLOBAL__N__42_tmpxft_00007285_00000000_7_tile_op_cpp1_ii_08d99b3614TileCopyKernelEiiiiPKcPc)
        .other          _ZN6caffe266_GLOBAL__N__42_tmpxft_00007285_00000000_7_tile_op_cpp1_ii_08d99b3614TileCopyKernelEiiiiPKcPc,@"STO_CUDA_ENTRY STV_DEFAULT"
_ZN6caffe266_GLOBAL__N__42_tmpxft_00007285_00000000_7_tile_op_cpp1_ii_08d99b3614TileCopyKernelEiiiiPKcPc:
.text._ZN6caffe266_GLOBAL__N__42_tmpxft_00007285_00000000_7_tile_op_cpp1_ii_08d99b3614TileCopyKernelEiiiiPKcPc:
[----:B------:R-:W-:Y:S01]  /*0000*/  LDC R1, c[0x0][0x37c] ;  /* 0x0000df00ff017b82 */ /* 0x000fe20000000800 */
[----:B------:R-:W0:Y:S01]  /*0010*/  S2R R0, SR_CTAID.X ;  /* 0x0000000000007919 */ /* 0x000e220000002500 */
[----:B------:R-:W1:Y:S01]  /*0020*/  LDCU UR5, c[0x0][0x38c] ;  /* 0x00007180ff0577ac */ /* 0x000e620008000800 */
[----:B------:R-:W0:Y:S01]  /*0030*/  S2R R3, SR_TID.X ;  /* 0x0000000000037919 */ /* 0x000e220000002100 */
[----:B------:R-:W1:Y:S01]  /*0040*/  LDCU UR6, c[0x0][0x384] ;  /* 0x00007080ff0677ac */ /* 0x000e620008000800 */
[----:B------:R-:W0:Y:S01]  /*0050*/  LDCU UR8, c[0x0][0x360] ;  /* 0x00006c00ff0877ac */ /* 0x000e220008000800 */
[----:B-1----:R-:W-:-:S04]  /*0060*/  UIMAD UR6, UR5, UR6, URZ ;  /* 0x00000006050672a4 */ /* 0x002fc8000f8e02ff */
[----:B------:R-:W-:Y:S01]  /*0070*/  USHF.R.S32.HI UR12, URZ, 0x1f, UR6 ;  /* 0x0000001fff0c7899 */ /* 0x000fe20008011406 */
[----:B0-----:R-:W-:-:S05]  /*0080*/  IMAD R0, R0, UR8, R3 ;  /* 0x0000000800007c24 */ /* 0x001fca000f8e0203 */
[----:B------:R-:W-:-:S04]  /*0090*/  ISETP.GE.U32.AND P0, PT, R0, UR6, PT ;  /* 0x0000000600007c0c */ /* 0x000fc8000bf06070 */
[----:B------:R-:W-:-:S13]  /*00a0*/  ISETP.GE.U32.AND.EX P0, PT, RZ, UR12, PT, P0 ;  /* 0x0000000cff007c0c */ /* 0x000fda000bf06100 */
[----:B------:R-:W-:Y:S05]  /*00b0*/  @P0 EXIT ;  /* 0x000000000000094d */ /* 0x000fea0003800000 */
[----:B------:R-:W0:Y:S01]  /*00c0*/  LDCU UR7, c[0x0][0x388] ;  /* 0x00007100ff0777ac */ /* 0x000e220008000800 */
[----:B------:R-:W-:Y:S01]  /*00d0*/  IMAD.MOV.U32 R2, RZ, RZ, RZ ;  /* 0x000000ffff027224 */ /* 0x000fe200078e00ff */
[----:B------:R-:W0:Y:S01]  /*00e0*/  LDCU UR9, c[0x0][0x380] ;  /* 0x00007000ff0977ac */ /* 0x000e220008000800 */
[----:B------:R-:W1:Y:S01]  /*00f0*/  LDCU UR4, c[0x0][0x370] ;  /* 0x00006e00ff0477ac */ /* 0x000e620008000800 */
[----:B------:R-:W2:Y:S01]  /*0100*/  LDCU.64 UR10, c[0x0][0x358] ;  /* 0x00006b00ff0a77ac */ /* 0x000ea20008000a00 */
[----:B------:R-:W-:Y:S02]  /*0110*/  USHF.R.S32.HI UR5, URZ, 0x1f, UR5 ;  /* 0x0000001fff057899 */ /* 0x000fe40008011405 */
[----:B0-----:R-:W-:Y:S02]  /*0120*/  UIMAD UR7, UR7, UR9, URZ ;  /* 0x00000009070772a4 */ /* 0x001fe4000f8e02ff */
[----:B-1----:R-:W-:Y:S02]  /*0130*/  UIMAD UR8, UR8, UR4, URZ ;  /* 0x00000004080872a4 */ /* 0x002fe4000f8e02ff */
[----:B--2---:R-:W-:-:S12]  /*0140*/  USHF.R.S32.HI UR9, URZ, 0x1f, UR7 ;  /* 0x0000001fff097899 */ /* 0x004fd80008011407 */
.L_x_13:
[----:B------:R-:W-:Y:S01]  /*0150*/  LOP3.LUT R3, R2, UR5, RZ, 0xfc, !PT ;  /* 0x0000000502037c12 */ /* 0x000fe2000f8efcff */
[----:B------:R-:W-:Y:S03]  /*0160*/  BSSY.RECONVERGENT B0, `(.L_x_7) ;  /* 0x000001f000007945 */ /* 0x000fe60003800200 */
[----:B------:R-:W-:-:S13]  /*0170*/  ISETP.NE.U32.AND P0, PT, R3, RZ, PT ;  /* 0x000000ff0300720c */ /* 0x000fda0003f05070 */
[----:B0-----:R-:W-:Y:S05]  /*0180*/  @!P0 BRA `(.L_x_8) ;  /* 0x0000000000188947 */ /* 0x001fea0003800000 */
[----:B------:R-:W-:-:S07]  /*0190*/  MOV R4, 0x1b0 ;  /* 0x000001b000047802 */ /* 0x000fce0000000f00 */
[----:B------:R-:W-:Y:S05]  /*01a0*/  CALL.REL.NOINC `($__internal_0_$__cuda_sm20_div_u64) ;  /* 0x0000000400c07944 */ /* 0x000fea0003c00000 */
[----:B------:R-:W-:-:S07]  /*01b0*/  MOV R4, 0x1d0 ;  /* 0x000001d000047802 */ /* 0x000fce0000000f00 */
[----:B------:R-:W-:Y:S05]  /*01c0*/  CALL.REL.NOINC `($__internal_1_$__cuda_sm20_rem_u64) ;  /* 0x0000000800b47944 */ /* 0x000fea0003c00000 */
[----:B------:R-:W-:Y:S01]  /*01d0*/  IMAD.MOV.U32 R4, RZ, RZ, R6 ;  /* 0x000000ffff047224 */ /* 0x000fe200078e0006 */
[----:B------:R-:W-:Y:S06]  /*01e0*/  BRA `(.L_x_9) ;  /* 0x0000000000587947 */ /* 0x000fec0003800000 */
.L_x_8:
[----:B------:R-:W0:Y:S02]  /*01f0*/  LDCU UR4, c[0x0][0x38c] ;  /* 0x00007180ff0477ac */ /* 0x000e240008000800 */
[----:B0-----:R-:W0:Y:S08]  /*0200*/  I2F.U32.RP R3, UR4 ;  /* 0x0000000400037d06 */ /* 0x001e300008209000 */
[----:B0-----:R-:W0:Y:S02]  /*0210*/  MUFU.RCP R3, R3 ;  /* 0x0000000300037308 */ /* 0x001e240000001000 */
[----:B0-----:R-:W-:-:S06]  /*0220*/  VIADD R4, R3, 0xffffffe ;  /* 0x0ffffffe03047836 */ /* 0x001fcc0000000000 */
[----:B------:R0:W1:Y:S02]  /*0230*/  F2I.FTZ.U32.TRUNC.NTZ R5, R4 ;  /* 0x0000000400057305 */ /* 0x000064000021f000 */
[----:B0-----:R-:W-:Y:S02]  /*0240*/  IMAD.MOV.U32 R4, RZ, RZ, RZ ;  /* 0x000000ffff047224 */ /* 0x001fe400078e00ff */
[----:B-1----:R-:W-:-:S04]  /*0250*/  IMAD.MOV R7, RZ, RZ, -R5 ;  /* 0x000000ffff077224 */ /* 0x002fc800078e0a05 */
[----:B------:R-:W-:-:S04]  /*0260*/  IMAD R7, R7, UR4, RZ ;  /* 0x0000000407077c24 */ /* 0x000fc8000f8e02ff */
[----:B------:R-:W-:Y:S01]  /*0270*/  IMAD.HI.U32 R5, R5, R7, R4 ;  /* 0x0000000705057227 */ /* 0x000fe200078e0004 */
[----:B------:R-:W-:-:S05]  /*0280*/  LOP3.LUT R4, RZ, UR4, RZ, 0x33, !PT ;  /* 0x00000004ff047c12 */ /* 0x000fca000f8e33ff */
[----:B------:R-:W-:-:S05]  /*0290*/  IMAD.HI.U32 R5, R5, R0, RZ ;  /* 0x0000000005057227 */ /* 0x000fca00078e00ff */
[----:B------:R-:W-:-:S05]  /*02a0*/  IADD3 R7, PT, PT, -R5, RZ, RZ ;  /* 0x000000ff05077210 */ /* 0x000fca0007ffe1ff */
[----:B------:R-:W-:-:S05]  /*02b0*/  IMAD R6, R7, UR4, R0 ;  /* 0x0000000407067c24 */ /* 0x000fca000f8e0200 */
[----:B------:R-:W-:-:S13]  /*02c0*/  ISETP.GE.U32.AND P0, PT, R6, UR4, PT ;  /* 0x0000000406007c0c */ /* 0x000fda000bf06070 */
[----:B------:R-:W-:Y:S02]  /*02d0*/  @P0 VIADD R6, R6, -UR4 ;  /* 0x8000000406060c36 */ /* 0x000fe40008000000 */
[----:B------:R-:W-:Y:S01]  /*02e0*/  @P0 VIADD R5, R5, 0x1 ;  /* 0x0000000105050836 */ /* 0x000fe20000000000 */
[----:B------:R-:W-:Y:S02]  /*02f0*/  ISETP.NE.U32.AND P0, PT, RZ, UR4, PT ;  /* 0x00000004ff007c0c */ /* 0x000fe4000bf05070 */
[----:B------:R-:W-:-:S13]  /*0300*/  ISETP.GE.U32.AND P1, PT, R6, UR4, PT ;  /* 0x0000000406007c0c */ /* 0x000fda000bf26070 */
[----:B------:R-:W-:Y:S02]  /*0310*/  @P1 VIADD R5, R5, 0x1 ;  /* 0x0000000105051836 */ /* 0x000fe40000000000 */
[----:B------:R-:W-:-:S03]  /*0320*/  @P1 VIADD R6, R6, -UR4 ;  /* 0x8000000406061c36 */ /* 0x000fc60008000000 */
[C---:B------:R-:W-:Y:S02]  /*0330*/  SEL R3, R4.reuse, R5, !P0 ;  /* 0x0000000504037207 */ /* 0x040fe40004000000 */
[----:B------:R-:W-:-:S07]  /*0340*/  SEL R4, R4, R6, !P0 ;  /* 0x0000000604047207 */ /* 0x000fce0004000000 */
.L_x_9:
[----:B------:R-:W-:Y:S05]  /*0350*/  BSYNC.RECONVERGENT B0 ;  /* 0x0000000000007941 */ /* 0x000fea0003800200 */
.L_x_7:
[----:B------:R-:W0:Y:S01]  /*0360*/  LDCU UR4, c[0x0][0x38c] ;  /* 0x00007180ff0477ac */ /* 0x000e220008000800 */
[----:B------:R-:W-:Y:S01]  /*0370*/  IMAD R8, R3, UR7, RZ ;  /* 0x0000000703087c24 */ /* 0x000fe2000f8e02ff */
[----:B------:R-:W1:Y:S01]  /*0380*/  LDCU.128 UR16, c[0x0][0x390] ;  /* 0x00007200ff1077ac */ /* 0x000e620008000c00 */
[----:B------:R-:W-:-:S04]  /*0390*/  UISETP.NE.U32.AND UP0, UPT, UR7, URZ, UPT ;  /* 0x000000ff0700728c */ /* 0x000fc8000bf05070 */
[----:B------:R-:W-:Y:S01]  /*03a0*/  UISETP.NE.AND.EX UP0, UPT, UR9, URZ, UPT, UP0 ;  /* 0x000000ff0900728c */ /* 0x000fe2000bf05300 */
[----:B0-----:R-:W-:-:S04]  /*03b0*/  IMAD R4, R3, UR4, R4 ;  /* 0x0000000403047c24 */ /* 0x001fc8000f8e0204 */
[----:B------:R-:W-:Y:S01]  /*03c0*/  IMAD R4, R4, UR7, RZ ;  /* 0x0000000704047c24 */ /* 0x000fe2000f8e02ff */
[----:B-1----:R-:W-:-:S04]  /*03d0*/  IADD3 R7, P0, PT, R8, UR16, RZ ;  /* 0x0000001008077c10 */ /* 0x002fc8000ff1e0ff */
[----:B------:R-:W-:Y:S02]  /*03e0*/  IADD3 R3, P1, PT, R4, UR18, RZ ;  /* 0x0000001204037c10 */ /* 0x000fe4000ff3e0ff */
[----:B------:R-:W-:Y:S02]  /*03f0*/  LEA.HI.X.SX32 R8, R8, UR17, 0x1, P0 ;  /* 0x0000001108087c11 */ /* 0x000fe400080f0eff */
[----:B------:R-:W-:Y:S01]  /*0400*/  LEA.HI.X.SX32 R4, R4, UR19, 0x1, P1 ;  /* 0x0000001304047c11 */ /* 0x000fe200088f0eff */
[----:B------:R-:W-:Y:S08]  /*0410*/  BRA.U !UP0, `(.L_x_10) ;  /* 0x00000005080c7547 */ /* 0x000ff0000b800000 */
[----:B------:R-:W-:Y:S02]  /*0420*/  HFMA2 R5, -RZ, RZ, 0, 0 ;  /* 0x00000000ff057431 */ /* 0x000fe400000001ff */
[----:B------:R-:W-:-:S05]  /*0430*/  IMAD.MOV.U32 R6, RZ, RZ, RZ ;  /* 0x000000ffff067224 */ /* 0x000fca00078e00ff */
[----:B------:R-:W-:-:S04]  /*0440*/  ISETP.GE.U32.AND P0, PT, R6, UR7, PT ;  /* 0x0000000706007c0c */ /* 0x000fc8000bf06070 */
[----:B------:R-:W-:-:S13]  /*0450*/  ISETP.GE.U32.AND.EX P0, PT, R5, UR9, PT, P0 ;  /* 0x0000000905007c0c */ /* 0x000fda000bf06100 */
[----:B------:R-:W-:-:S05]  /*0460*/  @P0 IADD3 R10, P1, PT, R6, R7, RZ ;  /* 0x00000007060a0210 */ /* 0x000fca0007f3e0ff */
[----:B------:R-:W-:-:S06]  /*0470*/  @P0 IMAD.X R11, R5, 0x1, R8, P1 ;  /* 0x00000001050b0824 */ /* 0x000fcc00008e0608 */
[----:B------:R-:W2:Y:S01]  /*0480*/  @P0 LDG.E.U8 R11, desc[UR10][R10.64] ;  /* 0x0000000a0a0b0981 */ /* 0x000ea2000c1e1100 */
[----:B------:R-:W-:Y:S01]  /*0490*/  @P0 IADD3 R12, P1, PT, R6, R3, RZ ;  /* 0x00000003060c0210 */ /* 0x000fe20007f3e0ff */
[----:B------:R-:W-:Y:S02]  /*04a0*/  @P0 IMAD.MOV.U32 R6, RZ, RZ, 0x1 ;  /* 0x00000001ff060424 */ /* 0x000fe400078e00ff */
[----:B------:R-:W-:Y:S02]  /*04b0*/  IMAD.U32 R14, RZ, RZ, UR9 ;  /* 0x00000009ff0e7e24 */ /* 0x000fe4000f8e00ff */
[----:B------:R-:W-:Y:S01]  /*04c0*/  @P0 IMAD.X R13, R5, 0x1, R4, P1 ;  /* 0x00000001050d0824 */ /* 0x000fe200008e0604 */
[C---:B------:R-:W-:Y:S01]  /*04d0*/  IADD3 R9, P2, PT, -R6.reuse, UR7, RZ ;  /* 0x0000000706097c10 */ /* 0x040fe2000ff5e1ff */
[----:B------:R-:W-:Y:S01]  /*04e0*/  @P0 IMAD.MOV.U32 R5, RZ, RZ, RZ ;  /* 0x000000ffff050224 */ /* 0x000fe200078e00ff */
[----:B------:R-:W-:Y:S02]  /*04f0*/  ISETP.LT.U32.AND P1, PT, R6, UR7, PT ;  /* 0x0000000706007c0c */ /* 0x000fe4000bf21070 */
[----:B------:R-:W-:-:S02]  /*0500*/  ISETP.LE.U32.AND P3, PT, R9, 0x3, PT ;  /* 0x000000030900780c */ /* 0x000fc40003f63070 */
[----:B------:R-:W-:Y:S02]  /*0510*/  ISETP.GT.U32.AND.EX P1, PT, R14, R5, PT, P1 ;  /* 0x000000050e00720c */ /* 0x000fe40003f24110 */
[----:B------:R-:W-:-:S04]  /*0520*/  IADD3.X R9, PT, PT, ~R5, UR9, RZ, P2, !PT ;  /* 0x0000000905097c10 */ /* 0x000fc800097fe5ff */
[----:B------:R-:W-:Y:S01]  /*0530*/  ISETP.LE.U32.OR.EX P1, PT, R9, RZ, !P1, P3 ;  /* 0x000000ff0900720c */ /* 0x000fe20004f23530 */
[----:B--2---:R0:W-:Y:S01]  /*0540*/  @P0 STG.E.U8 desc[UR10][R12.64], R11 ;  /* 0x0000000b0c000986 */ /* 0x0041e2000c10110a */
[----:B------:R-:W-:-:S11]  /*0550*/  PLOP3.LUT P0, PT, P0, PT, PT, 0x8, 0x80 ;  /* 0x000000000080781c */ /* 0x000fd6000070e170 */
[----:B------:R-:W-:Y:S05]  /*0560*/  @P1 BRA `(.L_x_11) ;  /* 0x0000000000501947 */ /* 0x000fea0003800000 */
[----:B------:R-:W-:Y:S01]  /*0570*/  UIADD3 UR4, UP0, UPT, UR7, -0x3, URZ ;  /* 0xfffffffd07047890 */ /* 0x000fe2000ff1e0ff */
[----:B------:R-:W-:-:S03]  /*0580*/  PLOP3.LUT P0, PT, PT, PT, PT, 0x8, 0x80 ;  /* 0x000000000080781c */ /* 0x000fc60003f0e170 */
[----:B------:R-:W-:-:S12]  /*0590*/  UIADD3.X UR13, UPT, UPT, UR9, -0x1, URZ, UP0, !UPT ;  /* 0xffffffff090d7890 */ /* 0x000fd800087fe4ff */
.L_x_12:
[----:B0-----:R-:W-:-:S04]  /*05a0*/  IADD3 R12, P1, PT, R6, R7, RZ ;  /* 0x00000007060c7210 */ /* 0x001fc80007f3e0ff */
[----:B------:R-:W-:-:S05]  /*05b0*/  IADD3.X R13, PT, PT, R5, R8, RZ, P1, !PT ;  /* 0x00000008050d7210 */ /* 0x000fca0000ffe4ff */
[----:B-1----:R-:W2:Y:S01]  /*05c0*/  LDG.E.U8 R9, desc[UR10][R12.64] ;  /* 0x0000000a0c097981 */ /* 0x002ea2000c1e1100 */
[----:B------:R-:W-:-:S05]  /*05d0*/  IADD3 R10, P1, PT, R6, R3, RZ ;  /* 0x00000003060a7210 */ /* 0x000fca0007f3e0ff */
[----:B------:R-:W-:-:S05]  /*05e0*/  IMAD.X R11, R5, 0x1, R4, P1 ;  /* 0x00000001050b7824 */ /* 0x000fca00008e0604 */
[----:B--2---:R1:W-:Y:S04]  /*05f0*/  STG.E.U8 desc[UR10][R10.64], R9 ;  /* 0x000000090a007986 */ /* 0x0043e8000c10110a */
[----:B------:R-:W2:Y:S04]  /*0600*/  LDG.E.U8 R15, desc[UR10][R12.64+0x1] ;  /* 0x0000010a0c0f7981 */ /* 0x000ea8000c1e1100 */
[----:B--2---:R1:W-:Y:S04]  /*0610*/  STG.E.U8 desc[UR10][R10.64+0x1], R15 ;  /* 0x0000010f0a007986 */ /* 0x0043e8000c10110a */
[----:B------:R-:W2:Y:S01]  /*0620*/  LDG.E.U8 R17, desc[UR10][R12.64+0x2] ;  /* 0x0000020a0c117981 */ /* 0x000ea2000c1e1100 */
[----:B------:R-:W-:-:S03]  /*0630*/  IADD3 R6, P2, PT, R6, 0x4, RZ ;  /* 0x0000000406067810 */ /* 0x000fc60007f5e0ff */
[----:B--2---:R1:W-:Y:S04]  /*0640*/  STG.E.U8 desc[UR10][R10.64+0x2], R17 ;  /* 0x000002110a007986 */ /* 0x0043e8000c10110a */
[----:B------:R-:W2:Y:S01]  /*0650*/  LDG.E.U8 R19, desc[UR10][R12.64+0x3] ;  /* 0x0000030a0c137981 */ /* 0x000ea2000c1e1100 */
[----:B------:R-:W-:Y:S01]  /*0660*/  IMAD.X R5, RZ, RZ, R5, P2 ;  /* 0x000000ffff057224 */ /* 0x000fe200010e0605 */
[----:B------:R-:W-:-:S04]  /*0670*/  ISETP.GE.U32.AND P1, PT, R6, UR4, PT ;  /* 0x0000000406007c0c */ /* 0x000fc8000bf26070 */
[----:B------:R-:W-:Y:S01]  /*0680*/  ISETP.GE.U32.AND.EX P1, PT, R5, UR13, PT, P1 ;  /* 0x0000000d05007c0c */ /* 0x000fe2000bf26110 */
[----:B--2---:R1:W-:-:S12]  /*0690*/  STG.E.U8 desc[UR10][R10.64+0x3], R19 ;  /* 0x000003130a007986 */ /* 0x0043d8000c10110a */
[----:B------:R-:W-:Y:S05]  /*06a0*/  @!P1 BRA `(.L_x_12) ;  /* 0xfffffffc00bc9947 */ /* 0x000fea000383ffff */
.L_x_11:
[C---:B------:R-:W-:Y:S02]  /*06b0*/  ISETP.LT.U32.AND P1, PT, R6.reuse, UR7, PT ;  /* 0x0000000706007c0c */ /* 0x040fe4000bf21070 */
[----:B-1----:R-:W-:Y:S02]  /*06c0*/  IADD3 R9, P2, PT, -R6, UR7, RZ ;  /* 0x0000000706097c10 */ /* 0x002fe4000ff5e1ff */
[----:B------:R-:W-:Y:S02]  /*06d0*/  ISETP.GT.U32.AND.EX P3, PT, R14, R5, PT, P1 ;  /* 0x000000050e00720c */ /* 0x000fe40003f64110 */
[----:B------:R-:W-:Y:S02]  /*06e0*/  ISETP.LE.U32.AND P1, PT, R9, 0x1, PT ;  /* 0x000000010900780c */ /* 0x000fe40003f23070 */
[----:B------:R-:W-:-:S04]  /*06f0*/  IADD3.X R9, PT, PT, ~R5, UR9, RZ, P2, !PT ;  /* 0x0000000905097c10 */ /* 0x000fc800097fe5ff */
[----:B------:R-:W-:-:S13]  /*0700*/  ISETP.LE.U32.OR.EX P1, PT, R9, RZ, !P3, P1 ;  /* 0x000000ff0900720c */ /* 0x000fda0005f23510 */
[----:B------:R-:W-:-:S05]  /*0710*/  @!P1 IADD3 R10, P2, PT, R6, R7, RZ ;  /* 0x00000007060a9210 */ /* 0x000fca0007f5e0ff */
[----:B0-----:R-:W-:-:S05]  /*0720*/  @!P1 IMAD.X R11, R5, 0x1, R8, P2 ;  /* 0x00000001050b9824 */ /* 0x001fca00010e0608 */
[----:B------:R-:W2:Y:S01]  /*0730*/  @!P1 LDG.E.U8 R9, desc[UR10][R10.64] ;  /* 0x0000000a0a099981 */ /* 0x000ea2000c1e1100 */
[----:B------:R-:W-:-:S05]  /*0740*/  @!P1 IADD3 R12, P2, PT, R6, R3, RZ ;  /* 0x00000003060c9210 */ /* 0x000fca0007f5e0ff */
[----:B------:R-:W-:-:S05]  /*0750*/  @!P1 IMAD.X R13, R5, 0x1, R4, P2 ;  /* 0x00000001050d9824 */ /* 0x000fca00010e0604 */
[----:B--2---:R0:W-:Y:S04]  /*0760*/  @!P1 STG.E.U8 desc[UR10][R12.64], R9 ;  /* 0x000000090c009986 */ /* 0x0041e8000c10110a */
[----:B------:R-:W2:Y:S01]  /*0770*/  @!P1 LDG.E.U8 R15, desc[UR10][R10.64+0x1] ;  /* 0x0000010a0a0f9981 */ /* 0x000ea2000c1e1100 */
[----:B------:R-:W-:Y:S02]  /*0780*/  @!P1 IADD3 R6, P2, PT, R6, 0x2, RZ ;  /* 0x0000000206069810 */ /* 0x000fe40007f5e0ff */
[----:B------:R-:W-:Y:S02]  /*0790*/  @!P1 PLOP3.LUT P0, PT, PT, PT, PT, 0x8, 0x80 ;  /* 0x000000000080981c */ /* 0x000fe40003f0e170 */
[----:B------:R-:W-:Y:S01]  /*07a0*/  @!P1 IADD3.X R5, PT, PT, RZ, R5, RZ, P2, !PT ;  /* 0x00000005ff059210 */ /* 0x000fe200017fe4ff */
[----:B--2---:R0:W-:Y:S01]  /*07b0*/  @!P1 STG.E.U8 desc[UR10][R12.64+0x1], R15 ;  /* 0x0000010f0c009986 */ /* 0x0041e2000c10110a */
[----:B------:R-:W-:-:S04]  /*07c0*/  ISETP.LT.U32.AND P1, PT, R6, UR7, PT ;  /* 0x0000000706007c0c */ /* 0x000fc8000bf21070 */
[----:B------:R-:W-:-:S13]  /*07d0*/  ISETP.LT.U32.OR.EX P0, PT, R5, UR9, P0, P1 ;  /* 0x0000000905007c0c */ /* 0x000fda0008701510 */
[----:B0-----:R-:W-:Y:S05]  /*07e0*/  @!P0 BRA `(.L_x_10) ;  /* 0x0000000000188947 */ /* 0x001fea0003800000 */
[----:B------:R-:W-:-:S05]  /*07f0*/  IADD3 R10, P0, PT, R6, R7, RZ ;  /* 0x00000007060a7210 */ /* 0x000fca0007f1e0ff */
[----:B------:R-:W-:-:S06]  /*0800*/  IMAD.X R11, R5, 0x1, R8, P0 ;  /* 0x00000001050b7824 */ /* 0x000fcc00000e0608 */
[----:B------:R-:W2:Y:S01]  /*0810*/  LDG.E.U8 R11, desc[UR10][R10.64] ;  /* 0x0000000a0a0b7981 */ /* 0x000ea2000c1e1100 */
[----:B------:R-:W-:-:S05]  /*0820*/  IADD3 R6, P0, PT, R6, R3, RZ ;  /* 0x0000000306067210 */ /* 0x000fca0007f1e0ff */
[----:B------:R-:W-:-:S05]  /*0830*/  IMAD.X R7, R5, 0x1, R4, P0 ;  /* 0x0000000105077824 */ /* 0x000fca00000e0604 */
[----:B--2---:R0:W-:Y:S03]  /*0840*/  STG.E.U8 desc[UR10][R6.64], R11 ;  /* 0x0000000b06007986 */ /* 0x0041e6000c10110a */
.L_x_10:
[----:B------:R-:W-:-:S05]  /*0850*/  IADD3 R0, P0, PT, R0, UR8, RZ ;  /* 0x0000000800007c10 */ /* 0x000fca000ff1e0ff */
[----:B------:R-:W-:Y:S01]  /*0860*/  IMAD.X R2, RZ, RZ, R2, P0 ;  /* 0x000000ffff027224 */ /* 0x000fe200000e0602 */
[----:B------:R-:W-:-:S04]  /*0870*/  ISETP.GE.U32.AND P0, PT, R0, UR6, PT ;  /* 0x0000000600007c0c */ /* 0x000fc8000bf06070 */
[----:B------:R-:W-:-:S13]  /*0880*/  ISETP.GE.U32.AND.EX P0, PT, R2, UR12, PT, P0 ;  /* 0x0000000c02007c0c */ /* 0x000fda000bf06100 */
[----:B------:R-:W-:Y:S05]  /*0890*/  @!P0 BRA `(.L_x_13) ;  /* 0xfffffff8002c8947 */ /* 0x000fea000383ffff */
[----:B------:R-:W-:Y:S05]  /*08a0*/  EXIT ;  /* 0x000000000000794d */ /* 0x000fea0003800000 */
        .weak           $__internal_0_$__cuda_sm20_div_u64
        .type           $__internal_0_$__cuda_sm20_div_u64,@function
        .size           $__internal_0_$__cuda_sm20_div_u64,($__internal_1_$__cuda_sm20_rem_u64 - $__internal_0_$__cuda_sm20_div_u64)
$__internal_0_$__cuda_sm20_div_u64:
[----:B------:R-:W0:Y:S02]  /*08b0*/  LDCU UR4, c[0x0][0x38c] ;  /* 0x00007180ff0477ac */ /* 0x000e240008000800 */
[----:B0-----:R-:W0:Y:S08]  /*08c0*/  I2F.U64.RP R3, UR4 ;  /* 0x0000000400037d12 */ /* 0x001e300008309000 */
[----:B0-----:R-:W0:Y:S02]  /*08d0*/  MUFU.RCP R3, R3 ;  /* 0x0000000300037308 */ /* 0x001e240000001000 */
[----:B0-----:R-:W-:-:S06]  /*08e0*/  VIADD R6, R3, 0x1ffffffe ;  /* 0x1ffffffe03067836 */ /* 0x001fcc0000000000 */
[----:B------:R-:W0:Y:S02]  /*08f0*/  F2I.U64.TRUNC R6, R6 ;  /* 0x0000000600067311 */ /* 0x000e24000020d800 */
[----:B0-----:R-:W-:-:S04]  /*0900*/  IMAD.WIDE.U32 R8, R6, UR4, RZ ;  /* 0x0000000406087c25 */ /* 0x001fc8000f8e00ff */
[C---:B------:R-:W-:Y:S01]  /*0910*/  IMAD R5, R6.reuse, UR5, R9 ;  /* 0x0000000506057c24 */ /* 0x040fe2000f8e0209 */
[----:B------:R-:W-:Y:S01]  /*0920*/  IADD3 R11, P0, PT, RZ, -R8, RZ ;  /* 0x80000008ff0b7210 */ /* 0x000fe20007f1e0ff */
[----:B------:R-:W-:Y:S02]  /*0930*/  IMAD.MOV.U32 R9, RZ, RZ, R6 ;  /* 0x000000ffff097224 */ /* 0x000fe400078e0006 */
[----:B------:R-:W-:Y:S02]  /*0940*/  IMAD R5, R7, UR4, R5 ;  /* 0x0000000407057c24 */ /* 0x000fe4000f8e0205 */
[----:B------:R-:W-:-:S03]  /*0950*/  IMAD.HI.U32 R8, R6, R11, RZ ;  /* 0x0000000b06087227 */ /* 0x000fc600078e00ff */
[----:B------:R-:W-:-:S05]  /*0960*/  IADD3.X R5, PT, PT, RZ, ~R5, RZ, P0, !PT ;  /* 0x80000005ff057210 */ /* 0x000fca00007fe4ff */
[----:B------:R-:W-:-:S04]  /*0970*/  IMAD.WIDE.U32 R8, P0, R6, R5, R8 ;  /* 0x0000000506087225 */ /* 0x000fc80007800008 */
[C---:B------:R-:W-:Y:S02]  /*0980*/  IMAD R13, R7.reuse, R5, RZ ;  /* 0x00000005070d7224 */ /* 0x040fe400078e02ff */
[----:B------:R-:W-:-:S04]  /*0990*/  IMAD.HI.U32 R8, P1, R7, R11, R8 ;  /* 0x0000000b07087227 */ /* 0x000fc80007820008 */
[----:B------:R-:W-:Y:S01]  /*09a0*/  IMAD.HI.U32 R3, R7, R5, RZ ;  /* 0x0000000507037227 */ /* 0x000fe200078e00ff */
[----:B------:R-:W-:-:S03]  /*09b0*/  IADD3 R9, P2, PT, R13, R8, RZ ;  /* 0x000000080d097210 */ /* 0x000fc60007f5e0ff */
[----:B------:R-:W-:Y:S02]  /*09c0*/  IMAD.X R3, R3, 0x1, R7, P0 ;  /* 0x0000000103037824 */ /* 0x000fe400000e0607 */
[----:B------:R-:W-:-:S03]  /*09d0*/  IMAD.WIDE.U32 R6, R9, UR4, RZ ;  /* 0x0000000409067c25 */ /* 0x000fc6000f8e00ff */
[----:B------:R-:W-:Y:S01]  /*09e0*/  IADD3.X R3, PT, PT, RZ, RZ, R3, P2, P1 ;  /* 0x000000ffff037210 */ /* 0x000fe200017e2403 */
[----:B------:R-:W-:Y:S01]  /*09f0*/  IMAD R8, R9, UR5, R7 ;  /* 0x0000000509087c24 */ /* 0x000fe2000f8e0207 */
[----:B------:R-:W-:-:S03]  /*0a00*/  IADD3 R7, P0, PT, RZ, -R6, RZ ;  /* 0x80000006ff077210 */ /* 0x000fc60007f1e0ff */
[----:B------:R-:W-:Y:S02]  /*0a10*/  IMAD R5, R3, UR4, R8 ;  /* 0x0000000403057c24 */ /* 0x000fe4000f8e0208 */
[----:B------:R-:W-:-:S04]  /*0a20*/  IMAD.HI.U32 R8, R9, R7, RZ ;  /* 0x0000000709087227 */ /* 0x000fc800078e00ff */
[----:B------:R-:W-:-:S04]  /*0a30*/  IMAD.X R6, RZ, RZ, ~R5, P0 ;  /* 0x000000ffff067224 */ /* 0x000fc800000e0e05 */
[----:B------:R-:W-:-:S04]  /*0a40*/  IMAD.WIDE.U32 R8, P0, R9, R6, R8 ;  /* 0x0000000609087225 */ /* 0x000fc80007800008 */
[C---:B------:R-:W-:Y:S02]  /*0a50*/  IMAD R10, R3.reuse, R6, RZ ;  /* 0x00000006030a7224 */ /* 0x040fe400078e02ff */
[----:B------:R-:W-:-:S04]  /*0a60*/  IMAD.HI.U32 R5, P1, R3, R7, R8 ;  /* 0x0000000703057227 */ /* 0x000fc80007820008 */
[----:B------:R-:W-:Y:S02]  /*0a70*/  HFMA2 R7, -RZ, RZ, 0, 0 ;  /* 0x00000000ff077431 */ /* 0x000fe400000001ff */
[----:B------:R-:W-:Y:S01]  /*0a80*/  IMAD.HI.U32 R6, R3, R6, RZ ;  /* 0x0000000603067227 */ /* 0x000fe200078e00ff */
[----:B------:R-:W-:-:S03]  /*0a90*/  IADD3 R5, P2, PT, R10, R5, RZ ;  /* 0x000000050a057210 */ /* 0x000fc60007f5e0ff */
[----:B------:R-:W-:Y:S02]  /*0aa0*/  IMAD.X R3, R6, 0x1, R3, P0 ;  /* 0x0000000106037824 */ /* 0x000fe400000e0603 */
[----:B------:R-:W-:-:S03]  /*0ab0*/  IMAD.HI.U32 R6, R5, R0, RZ ;  /* 0x0000000005067227 */ /* 0x000fc600078e00ff */
[----:B------:R-:W-:Y:S01]  /*0ac0*/  IADD3.X R3, PT, PT, RZ, RZ, R3, P2, P1 ;  /* 0x000000ffff037210 */ /* 0x000fe200017e2403 */
[----:B------:R-:W-:-:S04]  /*0ad0*/  IMAD.WIDE.U32 R6, R5, R2, R6 ;  /* 0x0000000205067225 */ /* 0x000fc800078e0006 */
[C---:B------:R-:W-:Y:S02]  /*0ae0*/  IMAD R8, R3.reuse, R2, RZ ;  /* 0x0000000203087224 */ /* 0x040fe400078e02ff */
[----:B------:R-:W-:-:S04]  /*0af0*/  IMAD.HI.U32 R5, P0, R3, R0, R6 ;  /* 0x0000000003057227 */ /* 0x000fc80007800006 */
[----:B------:R-:W-:Y:S01]  /*0b00*/  IMAD.HI.U32 R3, R3, R2, RZ ;  /* 0x0000000203037227 */ /* 0x000fe200078e00ff */
[----:B------:R-:W-:-:S03]  /*0b10*/  IADD3 R5, P1, PT, R8, R5, RZ ;  /* 0x0000000508057210 */ /* 0x000fc60007f3e0ff */
[----:B------:R-:W-:Y:S02]  /*0b20*/  IMAD.X R3, RZ, RZ, R3, P0 ;  /* 0x000000ffff037224 */ /* 0x000fe400000e0603 */
[----:B------:R-:W-:-:S04]  /*0b30*/  IMAD.WIDE.U32 R6, R5, UR4, RZ ;  /* 0x0000000405067c25 */ /* 0x000fc8000f8e00ff */
[----:B------:R-:W-:Y:S01]  /*0b40*/  IMAD.X R3, RZ, RZ, R3, P1 ;  /* 0x000000ffff037224 */ /* 0x000fe200008e0603 */
[----:B------:R-:W-:Y:S01]  /*0b50*/  IADD3 R10, P1, PT, -R6, R0, RZ ;  /* 0x00000000060a7210 */ /* 0x000fe20007f3e1ff */
[C---:B------:R-:W-:Y:S02]  /*0b60*/  IMAD R8, R5.reuse, UR5, R7 ;  /* 0x0000000505087c24 */ /* 0x040fe4000f8e0207 */
[----:B------:R-:W-:Y:S01]  /*0b70*/  VIADD R6, R5, 0x1 ;  /* 0x0000000105067836 */ /* 0x000fe20000000000 */
[----:B------:R-:W-:Y:S01]  /*0b80*/  ISETP.GE.U32.AND P0, PT, R10, UR4, PT ;  /* 0x000000040a007c0c */ /* 0x000fe2000bf06070 */
[----:B------:R-:W-:-:S04]  /*0b90*/  IMAD R3, R3, UR4, R8 ;  /* 0x0000000403037c24 */ /* 0x000fc8000f8e0208 */
[----:B------:R-:W-:Y:S01]  /*0ba0*/  IMAD.X R8, R2, 0x1, ~R3, P1 ;  /* 0x0000000102087824 */ /* 0x000fe200008e0e03 */
[----:B------:R-:W-:-:S04]  /*0bb0*/  IADD3 R3, P1, PT, R10, -UR4, RZ ;  /* 0x800000040a037c10 */ /* 0x000fc8000ff3e0ff */
[C---:B------:R-:W-:Y:S02]  /*0bc0*/  ISETP.GE.U32.AND.EX P0, PT, R8.reuse, UR5, PT, P0 ;  /* 0x0000000508007c0c */ /* 0x040fe4000bf06100 */
[----:B------:R-:W-:Y:S02]  /*0bd0*/  IADD3.X R7, PT, PT, R8, ~UR5, RZ, P1, !PT ;  /* 0x8000000508077c10 */ /* 0x000fe40008ffe4ff */
[----:B------:R-:W-:Y:S02]  /*0be0*/  SEL R3, R3, R10, P0 ;  /* 0x0000000a03037207 */ /* 0x000fe40000000000 */
[----:B------:R-:W-:Y:S02]  /*0bf0*/  SEL R7, R7, R8, P0 ;  /* 0x0000000807077207 */ /* 0x000fe40000000000 */
[----:B------:R-:W-:Y:S01]  /*0c00*/  SEL R6, R6, R5, P0 ;  /* 0x0000000506067207 */ /* 0x000fe20000000000 */
[----:B------:R-:W-:Y:S01]  /*0c10*/  IMAD.MOV.U32 R5, RZ, RZ, 0x0 ;  /* 0x00000000ff057424 */ /* 0x000fe200078e00ff */
[----:B------:R-:W-:-:S02]  /*0c20*/  ISETP.GE.U32.AND P0, PT, R3, UR4, PT ;  /* 0x0000000403007c0c */ /* 0x000fc4000bf06070 */
[----:B------:R-:W-:Y:S02]  /*0c30*/  ISETP.NE.U32.AND P1, PT, RZ, UR4, PT ;  /* 0x00000004ff007c0c */ /* 0x000fe4000bf25070 */
[----:B------:R-:W-:Y:S02]  /*0c40*/  IADD3 R3, PT, PT, R6, 0x1, RZ ;  /* 0x0000000106037810 */ /* 0x000fe40007ffe0ff */
[----:B------:R-:W-:Y:S02]  /*0c50*/  ISETP.GE.U32.AND.EX P0, PT, R7, UR5, PT, P0 ;  /* 0x0000000507007c0c */ /* 0x000fe4000bf06100 */
[----:B------:R-:W-:Y:S02]  /*0c60*/  ISETP.NE.AND.EX P1, PT, RZ, UR5, PT, P1 ;  /* 0x00000005ff007c0c */ /* 0x000fe4000bf25310 */
[----:B------:R-:W-:-:S04]  /*0c70*/  SEL R3, R3, R6, P0 ;  /* 0x0000000603037207 */ /* 0x000fc80000000000 */
[----:B------:R-:W-:Y:S01]  /*0c80*/  SEL R3, R3, 0xffffffff, P1 ;  /* 0xffffffff03037807 */ /* 0x000fe20000800000 */
[----:B------:R-:W-:Y:S06]  /*0c90*/  RET.REL.NODEC R4 `(_ZN6caffe266_GLOBAL__N__42_tmpxft_00007285_00000000_7_tile_op_cpp1_ii_08d99b3614TileCopyKernelEiiiiPKcPc) ;  /* 0xfffffff004d87950 */ /* 0x000fec0003c3ffff */
        .weak           $__internal_1_$__cuda_sm20_rem_u64
        .type           $__internal_1_$__cuda_sm20_rem_u64,@function
        .size           $__internal_1_$__cuda_sm20_rem_u64,(.L_x_16 - $__internal_1_$__cuda_sm20_rem_u64)
$__internal_1_$__cuda_sm20_rem_u64:
[----:B------:R-:W0:Y:S02]  /*0ca0*/  LDCU UR4, c[0x0][0x38c] ;  /* 0x00007180ff0477ac */ /* 0x000e240008000800 */
[----:B0-----:R-:W0:Y:S08]  /*0cb0*/  I2F.U64.RP R5, UR4 ;  /* 0x0000000400057d12 */ /* 0x001e300008309000 */
[----:B0-----:R-:W0:Y:S02]  /*0cc0*/  MUFU.RCP R5, R5 ;  /* 0x0000000500057308 */ /* 0x001e240000001000 */
[----:B0-----:R-:W-:-:S06]  /*0cd0*/  VIADD R6, R5, 0x1ffffffe ;  /* 0x1ffffffe05067836 */ /* 0x001fcc0000000000 */
[----:B------:R-:W0:Y:S02]  /*0ce0*/  F2I.U64.TRUNC R6, R6 ;  /* 0x0000000600067311 */ /* 0x000e24000020d800 */
[----:B0-----:R-:W-:-:S04]  /*0cf0*/  IMAD.WIDE.U32 R8, R6, UR4, RZ ;  /* 0x0000000406087c25 */ /* 0x001fc8000f8e00ff */
[----:B------:R-:W-:Y:S01]  /*0d00*/  IMAD R9, R6, UR5, R9 ;  /* 0x0000000506097c24 */ /* 0x000fe2000f8e0209 */
[----:B------:R-:W-:-:S03]  /*0d10*/  IADD3 R11, P0, PT, RZ, -R8, RZ ;  /* 0x80000008ff0b7210 */ /* 0x000fc60007f1e0ff */
[----:B------:R-:W-:Y:S02]  /*0d20*/  IMAD R9, R7, UR4, R9 ;  /* 0x0000000407097c24 */ /* 0x000fe4000f8e0209 */
[----:B------:R-:W-:-:S04]  /*0d30*/  IMAD.HI.U32 R8, R6, R11, RZ ;  /* 0x0000000b06087227 */ /* 0x000fc800078e00ff */
[----:B------:R-:W-:Y:S02]  /*0d40*/  IMAD.X R13, RZ, RZ, ~R9, P0 ;  /* 0x000000ffff0d7224 */ /* 0x000fe400000e0e09 */
[----:B------:R-:W-:Y:S02]  /*0d50*/  IMAD.MOV.U32 R9, RZ, RZ, R6 ;  /* 0x000000ffff097224 */ /* 0x000fe400078e0006 */
[-C--:B------:R-:W-:Y:S02]  /*0d60*/  IMAD R15, R7, R13.reuse, RZ ;  /* 0x0000000d070f7224 */ /* 0x080fe400078e02ff */
[----:B------:R-:W-:-:S04]  /*0d70*/  IMAD.WIDE.U32 R8, P0, R6, R13, R8 ;  /* 0x0000000d06087225 */ /* 0x000fc80007800008 */
[----:B------:R-:W-:-:S04]  /*0d80*/  IMAD.HI.U32 R5, R7, R13, RZ ;  /* 0x0000000d07057227 */ /* 0x000fc800078e00ff */
[----:B------:R-:W-:Y:S01]  /*0d90*/  IMAD.HI.U32 R8, P1, R7, R11, R8 ;  /* 0x0000000b07087227 */ /* 0x000fe20007820008 */
[----:B------:R-:W-:-:S04]  /*0da0*/  IADD3.X R5, PT, PT, R5, R7, RZ, P0, !PT ;  /* 0x0000000705057210 */ /* 0x000fc800007fe4ff */
[----:B------:R-:W-:-:S04]  /*0db0*/  IADD3 R9, P2, PT, R15, R8, RZ ;  /* 0x000000080f097210 */ /* 0x000fc80007f5e0ff */
[----:B------:R-:W-:Y:S01]  /*0dc0*/  IADD3.X R5, PT, PT, RZ, RZ, R5, P2, P1 ;  /* 0x000000ffff057210 */ /* 0x000fe200017e2405 */
[----:B------:R-:W-:-:S04]  /*0dd0*/  IMAD.WIDE.U32 R6, R9, UR4, RZ ;  /* 0x0000000409067c25 */ /* 0x000fc8000f8e00ff */
        /* <DEDUP_REMOVED lines=8> */
[----:B------:R-:W-:Y:S01]  /*0e60*/  IMAD.HI.U32 R6, R5, R6, RZ ;  /* 0x0000000605067227 */ /* 0x000fe200078e00ff */
[----:B------:R-:W-:-:S03]  /*0e70*/  IADD3 R9, P2, PT, R10, R9, RZ ;  /* 0x000000090a097210 */ /* 0x000fc60007f5e0ff */
[----:B------:R-:W-:Y:S02]  /*0e80*/  IMAD.X R5, R6, 0x1, R5, P0 ;  /* 0x0000000106057824 */ /* 0x000fe400000e0605 */
[----:B------:R-:W-:-:S03]  /*0e90*/  IMAD.HI.U32 R6, R9, R0, RZ ;  /* 0x0000000009067227 */ /* 0x000fc600078e00ff */
[----:B------:R-:W-:Y:S01]  /*0ea0*/  IADD3.X R5, PT, PT, RZ, RZ, R5, P2, P1 ;  /* 0x000000ffff057210 */ /* 0x000fe200017e2405 */
[----:B------:R-:W-:Y:S02]  /*0eb0*/  IMAD.MOV.U32 R7, RZ, RZ, RZ ;  /* 0x000000ffff077224 */ /* 0x000fe400078e00ff */
[----:B------:R-:W-:-:S04]  /*0ec0*/  IMAD.WIDE.U32 R6, R9, R2, R6 ;  /* 0x0000000209067225 */ /* 0x000fc800078e0006 */
[C---:B------:R-:W-:Y:S02]  /*0ed0*/  IMAD R9, R5.reuse, R2, RZ ;  /* 0x0000000205097224 */ /* 0x040fe400078e02ff */
[----:B------:R-:W-:-:S04]  /*0ee0*/  IMAD.HI.U32 R6, P0, R5, R0, R6 ;  /* 0x0000000005067227 */ /* 0x000fc80007800006 */
[----:B------:R-:W-:Y:S01]  /*0ef0*/  IMAD.HI.U32 R5, R5, R2, RZ ;  /* 0x0000000205057227 */ /* 0x000fe200078e00ff */
[----:B------:R-:W-:-:S03]  /*0f00*/  IADD3 R9, P1, PT, R9, R6, RZ ;  /* 0x0000000609097210 */ /* 0x000fc60007f3e0ff */
[----:B------:R-:W-:Y:S02]  /*0f10*/  IMAD.X R5, RZ, RZ, R5, P0 ;  /* 0x000000ffff057224 */ /* 0x000fe400000e0605 */
[----:B------:R-:W-:-:S03]  /*0f20*/  IMAD.WIDE.U32 R6, R9, UR4, RZ ;  /* 0x0000000409067c25 */ /* 0x000fc6000f8e00ff */
[----:B------:R-:W-:Y:S01]  /*0f30*/  IADD3.X R5, PT, PT, RZ, R5, RZ, P1, !PT ;  /* 0x00000005ff057210 */ /* 0x000fe20000ffe4ff */
[----:B------:R-:W-:Y:S01]  /*0f40*/  IMAD R8, R9, UR5, R7 ;  /* 0x0000000509087c24 */ /* 0x000fe2000f8e0207 */
[----:B------:R-:W-:-:S03]  /*0f50*/  IADD3 R6, P1, PT, -R6, R0, RZ ;  /* 0x0000000006067210 */ /* 0x000fc60007f3e1ff */
[----:B------:R-:W-:Y:S01]  /*0f60*/  IMAD R5, R5, UR4, R8 ;  /* 0x0000000405057c24 */ /* 0x000fe2000f8e0208 */
[----:B------:R-:W-:-:S03]  /*0f70*/  ISETP.GE.U32.AND P0, PT, R6, UR4, PT ;  /* 0x0000000406007c0c */ /* 0x000fc6000bf06070 */
[----:B------:R-:W-:Y:S01]  /*0f80*/  IMAD.X R8, R2, 0x1, ~R5, P1 ;  /* 0x0000000102087824 */ /* 0x000fe200008e0e05 */
[----:B------:R-:W-:-:S04]  /*0f90*/  IADD3 R5, P1, PT, R6, -UR4, RZ ;  /* 0x8000000406057c10 */ /* 0x000fc8000ff3e0ff */
[C---:B------:R-:W-:Y:S02]  /*0fa0*/  ISETP.GE.U32.AND.EX P0, PT, R8.reuse, UR5, PT, P0 ;  /* 0x0000000508007c0c */ /* 0x040fe4000bf06100 */
[----:B------:R-:W-:Y:S02]  /*0fb0*/  IADD3.X R7, PT, PT, R8, ~UR5, RZ, P1, !PT ;  /* 0x8000000508077c10 */ /* 0x000fe40008ffe4ff */
[----:B------:R-:W-:Y:S02]  /*0fc0*/  SEL R5, R5, R6, P0 ;  /* 0x0000000605057207 */ /* 0x000fe40000000000 */
[----:B------:R-:W-:Y:S02]  /*0fd0*/  SEL R7, R7, R8, P0 ;  /* 0x0000000807077207 */ /* 0x000fe40000000000 */
[C---:B------:R-:W-:Y:S01]  /*0fe0*/  ISETP.GE.U32.AND P0, PT, R5.reuse, UR4, PT ;  /* 0x0000000405007c0c */ /* 0x040fe2000bf06070 */
[----:B------:R-:W-:Y:S01]  /*0ff0*/  VIADD R6, R5, -UR4 ;  /* 0x8000000405067c36 */ /* 0x000fe20008000000 */
[----:B------:R-:W-:-:S02]  /*1000*/  ISETP.NE.U32.AND P1, PT, RZ, UR4, PT ;  /* 0x00000004ff007c0c */ /* 0x000fc4000bf25070 */
[----:B------:R-:W-:Y:S02]  /*1010*/  ISETP.GE.U32.AND.EX P0, PT, R7, UR5, PT, P0 ;  /* 0x0000000507007c0c */ /* 0x000fe4000bf06100 */
[----:B------:R-:W-:Y:S02]  /*1020*/  ISETP.NE.AND.EX P1, PT, RZ, UR5, PT, P1 ;  /* 0x00000005ff007c0c */ /* 0x000fe4000bf25310 */
[----:B------:R-:W-:Y:S01]  /*1030*/  SEL R6, R6, R5, P0 ;  /* 0x0000000506067207 */ /* 0x000fe20000000000 */
[----:B------:R-:W-:-:S03]  /*1040*/  IMAD.MOV.U32 R5, RZ, RZ, 0x0 ;  /* 0x00000000ff057424 */ /* 0x000fc600078e00ff */
[----:B------:R-:W-:Y:S01]  /*1050*/  SEL R6, R6, 0xffffffff, P1 ;  /* 0xffffffff06067807 */ /* 0x000fe20000800000 */
[----:B------:R-:W-:Y:S06]  /*1060*/  RET.REL.NODEC R4 `(_ZN6caffe266_GLOBAL__N__42_tmpxft_00007285_00000000_7_tile_op_cpp1_ii_08d99b3614TileCopyKernelEiiiiPKcPc) ;  /* 0xffffffec04e47950 */ /* 0x000fec0003c3ffff */
.L_x_14:
        /* <DEDUP_REMOVED lines=9> */
.L_x_16:


//--------------------- .nv.shared._ZN6caffe266_GLOBAL__N__42_tmpxft_00007285_00000000_7_tile_op_cpp1_ii_08d99b3622TileGradientAxpyKernelIfEEviiiPKT_PS2_ --------------------------
	.section	.nv.shared._ZN6caffe266_GLOBAL__N__42_tmpxft_00007285_00000000_7_tile_op_cpp1_ii_08d99b3622TileGradientAxpyKernelIfEEviiiPKT_PS2_,"aw",@nobits
	.sectionflags	@""
	.align	4
.nv.shared._ZN6caffe266_GLOBAL__N__42_tmpxft_00007285_00000000_7_tile_op_cpp1_ii_08d99b3622TileGradientAxpyKernelIfEEviiiPKT_PS2_:
	.zero		1048


//--------------------- .nv.shared.reserved.0     --------------------------
	.section	.nv.shared.reserved.0,"aw",@nobits
	.weak		__nv_reservedSMEM_offset_0_alias
	.size		__nv_reservedSMEM_offset_0_alias, 0, 64
	.other		__nv_reservedSMEM_offset_0_alias,@"STO_CUDA_RESERVED_SHARED STV_DEFAULT"
__nv_reservedSMEM_offset_0_alias:
	.zero		0
	.zero		64


//--------------------- .nv.global                --------------------------
	.section	.nv.global,"aw",@nobits
	.align	8
.nv.global:
	.type		_ZTVN10__cxxabiv120__si_class_type_infoE,@object
	.size		_ZTVN10__cxxabiv120__si_class_type_infoE,(_ZTTNSt7__cxx1119basic_ostringstreamIcSt11char_traitsIcESaIcEEE - _ZTVN10__cxxabiv120__si_class_type_infoE)
_ZTVN10__cxxabiv120__si_class_type_infoE:
	.zero		8
	.type		_ZTTNSt7__cxx1119basic_ostringstreamIcSt11char_traitsIcESaIcEEE,@object
	.size		_ZTTNSt7__cxx1119basic_ostringstreamIcSt11char_traitsIcESaIcEEE,(_ZTVN10__cxxabiv120__function_type_infoE - _ZTTNSt7__cxx1119basic_ostringstreamIcSt11char_traitsIcESaIcEEE)
_ZTTNSt7__cxx1119basic_ostringstreamIcSt11char_traitsIcESaIcEEE:
	.zero		8
	.type		_ZTVN10__cxxabiv120__function_type_infoE,@object
	.size		_ZTVN10__cxxabiv120__function_type_infoE,(_ZTVN10__cxxabiv117__class_type_infoE - _ZTVN10__cxxabiv120__function_type_infoE)
_ZTVN10__cxxabiv120__function_type_infoE:
	.zero		8
	.type		_ZTVN10__cxxabiv117__class_type_infoE,@object
	.size		_ZTVN10__cxxabiv117__class_type_infoE,(_ZTTSo - _ZTVN10__cxxabiv117__class_type_infoE)
_ZTVN10__cxxabiv117__class_type_infoE:
	.zero		8
	.type		_ZTTSo,@object
	.size		_ZTTSo,(_ZTVN10__cxxabiv119__pointer_type_infoE - _ZTTSo)
_ZTTSo:
	.zero		8
	.type		_ZTVN10__cxxabiv119__pointer_type_infoE,@object
	.size		_ZTVN10__cxxabiv119__pointer_type_infoE,(_ZTVSt9basic_iosIcSt11char_traitsIcEE - _ZTVN10__cxxabiv119__pointer_type_infoE)
_ZTVN10__cxxabiv119__pointer_type_infoE:
	.zero		8
	.type		_ZTVSt9basic_iosIcSt11char_traitsIcEE,@object
	.size		_ZTVSt9basic_iosIcSt11char_traitsIcEE,(_ZTVN3c105ErrorE - _ZTVSt9basic_iosIcSt11char_traitsIcEE)
_ZTVSt9basic_iosIcSt11char_traitsIcEE:
	.zero		32
	.type		_ZTVN3c105ErrorE,@object
	.size		_ZTVN3c105ErrorE,(_ZTVSt15basic_streambufIcSt11char_traitsIcEE - _ZTVN3c105ErrorE)
_ZTVN3c105ErrorE:
	.zero		40
	.type		_ZTVSt15basic_streambufIcSt11char_traitsIcEE,@object
	.size		_ZTVSt15basic_streambufIcSt11char_traitsIcEE,(_ZTVNSt7__cxx1115basic_stringbufIcSt11char_traitsIcESaIcEEE - _ZTVSt15basic_streambufIcSt11char_traitsIcEE)
_ZTVSt15basic_streambufIcSt11char_traitsIcEE:
	.zero		128
	.type		_ZTVNSt7__cxx1115basic_stringbufIcSt11char_traitsIcESaIcEEE,@object
	.size		_ZTVNSt7__cxx1115basic_stringbufIcSt11char_traitsIcESaIcEEE,(_ZTVN6caffe214TileGradientOpIfNS_11CUDAContextEEE - _ZTVNSt7__cxx1115basic_stringbufIcSt11char_traitsIcESaIcEEE)
_ZTVNSt7__cxx1115basic_stringbufIcSt11char_traitsIcESaIcEEE:
	.zero		128
	.type		_ZTVN6caffe214TileGradientOpIfNS_11CUDAContextEEE,@object
	.size		_ZTVN6caffe214TileGradientOpIfNS_11CUDAContextEEE,(_ZTVN6caffe28OperatorINS_11CUDAContextEEE - _ZTVN6caffe214TileGradientOpIfNS_11CUDAContextEEE)
_ZTVN6caffe214TileGradientOpIfNS_11CUDAContextEEE:
	.zero		136
	.type		_ZTVN6caffe28OperatorINS_11CUDAContextEEE,@object
	.size		_ZTVN6caffe28OperatorINS_11CUDAContextEEE,(_ZTVN6caffe26TileOpINS_11CUDAContextEEE - _ZTVN6caffe28OperatorINS_11CUDAContextEEE)
_ZTVN6caffe28OperatorINS_11CUDAContextEEE:
	.zero		136
	.type		_ZTVN6caffe26TileOpINS_11CUDAContextEEE,@object
	.size		_ZTVN6caffe26TileOpINS_11CUDAContextEEE,(.L_11 - _ZTVN6caffe26TileOpINS_11CUDAContextEEE)
_ZTVN6caffe26TileOpINS_11CUDAContextEEE:
	.zero		136
.L_11:


//--------------------- .nv.constant0._ZN6caffe266_GLOBAL__N__42_tmpxft_00007285_00000000_7_tile_op_cpp1_ii_08d99b3622TileGradientAxpyKernelIfEEviiiPKT_PS2_ --------------------------
	.section	.nv.constant0._ZN6caffe266_GLOBAL__N__42_tmpxft_00007285_00000000_7_tile_op_cpp1_ii_08d99b3622TileGradientAxpyKernelIfEEviiiPKT_PS2_,"a",@progbits
	.sectionflags	@""
	.align	4
.nv.constant0._ZN6caffe266_GLOBAL__N__42_tmpxft_00007285_00000000_7_tile_op_cpp1_ii_08d99b3622TileGradientAxpyKernelIfEEviiiPKT_PS2_:
	.zero		928


//--------------------- .nv.constant0._ZN6caffe266_GLOBAL__N__42_tmpxft_00007285_00000000_7_tile_op_cpp1_ii_08d99b3614TileCopyKernelEiiiiPKcPc --------------------------
	.section	.nv.constant0._ZN6caffe266_GLOBAL__N__42_tmpxft_00007285_00000000_7_tile_op_cpp1_ii_08d99b3614TileCopyKernelEiiiiPKcPc,"a",@progbits
	.sectionflags	@""
	.align	4
.nv.constant0._ZN6caffe266_GLOBAL__N__42_tmpxft_00007285_00000000_7_tile_op_cpp1_ii_08d99b3614TileCopyKernelEiiiiPKcPc:
	.zero		928


//--------------------- SYMBOLS --------------------------

	.type		.nv.reservedSmem.offset0,@object
	.size		.nv.reservedSmem.offset0,0x4
	.type		.nv.reservedSmem.cap,@object
	.size		.nv.reservedSmem.cap,0x4
